//
// Generated by NVIDIA NVVM Compiler
//
// Compiler Build ID: CL-36424714
// Cuda compilation tools, release 13.0, V13.0.88
// Based on NVVM 20.0.0
//

.version 9.0
.target sm_100
.address_size 64

	// .globl	eigenVecBatchKernel

.visible .entry eigenVecBatchKernel(
	.param .u32 eigenVecBatchKernel_param_0,
	.param .u64 .ptr .align 1 eigenVecBatchKernel_param_1,
	.param .u32 eigenVecBatchKernel_param_2,
	.param .u64 .ptr .align 1 eigenVecBatchKernel_param_3,
	.param .u32 eigenVecBatchKernel_param_4,
	.param .u64 .ptr .align 1 eigenVecBatchKernel_param_5,
	.param .u64 .ptr .align 1 eigenVecBatchKernel_param_6,
	.param .u64 .ptr .align 1 eigenVecBatchKernel_param_7,
	.param .f64 eigenVecBatchKernel_param_8
)
{
	.reg .pred 	%p<101>;
	.reg .b32 	%r<351>;
	.reg .b64 	%rd<468>;
	.reg .b64 	%fd<347>;

	ld.param.u32 	%r119, [eigenVecBatchKernel_param_0];
	ld.param.u64 	%rd23, [eigenVecBatchKernel_param_1];
	ld.param.u32 	%r117, [eigenVecBatchKernel_param_2];
	ld.param.u64 	%rd27, [eigenVecBatchKernel_param_3];
	ld.param.u32 	%r118, [eigenVecBatchKernel_param_4];
	ld.param.u64 	%rd24, [eigenVecBatchKernel_param_5];
	ld.param.u64 	%rd25, [eigenVecBatchKernel_param_6];
	ld.param.u64 	%rd26, [eigenVecBatchKernel_param_7];
	cvta.to.global.u64 	%rd1, %rd27;
	mov.u32 	%r120, %ctaid.x;
	mov.u32 	%r121, %ntid.x;
	mov.u32 	%r122, %tid.x;
	mad.lo.s32 	%r1, %r120, %r121, %r122;
	setp.ge.s32 	%p1, %r1, %r119;
	@%p1 bra 	$L__BB0_90;
	cvta.to.global.u64 	%rd28, %rd24;
	cvta.to.global.u64 	%rd29, %rd25;
	cvta.to.global.u64 	%rd2, %rd26;
	cvta.to.global.u64 	%rd3, %rd23;
	div.s32 	%r123, %r1, %r118;
	mul.lo.s32 	%r124, %r118, %r117;
	mul.lo.s32 	%r125, %r124, %r123;
	cvt.s64.s32 	%rd4, %r125;
	mul.lo.s32 	%r2, %r117, %r1;
	mul.lo.s32 	%r126, %r118, %r2;
	mul.wide.s32 	%rd30, %r126, 8;
	add.s64 	%rd5, %rd29, %rd30;
	mul.wide.s32 	%rd31, %r1, 8;
	add.s64 	%rd32, %rd28, %rd31;
	ld.global.f64 	%fd1, [%rd32];
	min.s32 	%r127, %r118, %r117;
	setp.lt.s32 	%p2, %r127, 1;
	@%p2 bra 	$L__BB0_17;
	and.b32  	%r3, %r117, 15;
	add.s32 	%r4, %r3, -1;
	and.b32  	%r5, %r117, 7;
	add.s32 	%r6, %r5, -1;
	and.b32  	%r7, %r117, 2147483632;
	and.b32  	%r8, %r117, 3;
	mov.b32 	%r302, 0;
$L__BB0_3:
	setp.lt.u32 	%p3, %r117, 16;
	mul.lo.s32 	%r10, %r302, %r117;
	mov.b32 	%r305, 0;
	@%p3 bra 	$L__BB0_6;
	mov.b32 	%r303, 0;
$L__BB0_5:
	.pragma "nounroll";
	add.s32 	%r131, %r303, %r10;
	cvt.u64.u32 	%rd33, %r131;
	add.s64 	%rd34, %rd33, %rd4;
	shl.b64 	%rd35, %rd34, 3;
	add.s64 	%rd36, %rd3, %rd35;
	ld.global.f64 	%fd22, [%rd36];
	mul.wide.u32 	%rd37, %r131, 8;
	add.s64 	%rd38, %rd5, %rd37;
	st.global.f64 	[%rd38], %fd22;
	ld.global.f64 	%fd23, [%rd36+8];
	st.global.f64 	[%rd38+8], %fd23;
	ld.global.f64 	%fd24, [%rd36+16];
	st.global.f64 	[%rd38+16], %fd24;
	ld.global.f64 	%fd25, [%rd36+24];
	st.global.f64 	[%rd38+24], %fd25;
	ld.global.f64 	%fd26, [%rd36+32];
	st.global.f64 	[%rd38+32], %fd26;
	ld.global.f64 	%fd27, [%rd36+40];
	st.global.f64 	[%rd38+40], %fd27;
	ld.global.f64 	%fd28, [%rd36+48];
	st.global.f64 	[%rd38+48], %fd28;
	ld.global.f64 	%fd29, [%rd36+56];
	st.global.f64 	[%rd38+56], %fd29;
	ld.global.f64 	%fd30, [%rd36+64];
	st.global.f64 	[%rd38+64], %fd30;
	ld.global.f64 	%fd31, [%rd36+72];
	st.global.f64 	[%rd38+72], %fd31;
	ld.global.f64 	%fd32, [%rd36+80];
	st.global.f64 	[%rd38+80], %fd32;
	ld.global.f64 	%fd33, [%rd36+88];
	st.global.f64 	[%rd38+88], %fd33;
	ld.global.f64 	%fd34, [%rd36+96];
	st.global.f64 	[%rd38+96], %fd34;
	ld.global.f64 	%fd35, [%rd36+104];
	st.global.f64 	[%rd38+104], %fd35;
	ld.global.f64 	%fd36, [%rd36+112];
	st.global.f64 	[%rd38+112], %fd36;
	ld.global.f64 	%fd37, [%rd36+120];
	st.global.f64 	[%rd38+120], %fd37;
	add.s32 	%r303, %r303, 16;
	setp.eq.s32 	%p4, %r303, %r7;
	mov.u32 	%r305, %r7;
	@%p4 bra 	$L__BB0_6;
	bra.uni 	$L__BB0_5;
$L__BB0_6:
	setp.eq.s32 	%p5, %r3, 0;
	@%p5 bra 	$L__BB0_16;
	setp.lt.u32 	%p6, %r4, 7;
	@%p6 bra 	$L__BB0_9;
	add.s32 	%r132, %r305, %r10;
	cvt.u64.u32 	%rd39, %r132;
	add.s64 	%rd40, %rd39, %rd4;
	shl.b64 	%rd41, %rd40, 3;
	add.s64 	%rd42, %rd3, %rd41;
	ld.global.f64 	%fd38, [%rd42];
	mul.wide.u32 	%rd43, %r132, 8;
	add.s64 	%rd44, %rd5, %rd43;
	st.global.f64 	[%rd44], %fd38;
	cvt.u64.u32 	%rd45, %r10;
	cvt.u64.u32 	%rd46, %r305;
	add.s64 	%rd47, %rd46, %rd45;
	add.s64 	%rd48, %rd47, %rd4;
	shl.b64 	%rd49, %rd48, 3;
	add.s64 	%rd50, %rd3, %rd49;
	ld.global.f64 	%fd39, [%rd50+8];
	shl.b64 	%rd51, %rd47, 3;
	add.s64 	%rd52, %rd5, %rd51;
	st.global.f64 	[%rd52+8], %fd39;
	ld.global.f64 	%fd40, [%rd50+16];
	st.global.f64 	[%rd52+16], %fd40;
	ld.global.f64 	%fd41, [%rd50+24];
	st.global.f64 	[%rd52+24], %fd41;
	ld.global.f64 	%fd42, [%rd50+32];
	st.global.f64 	[%rd52+32], %fd42;
	ld.global.f64 	%fd43, [%rd50+40];
	st.global.f64 	[%rd52+40], %fd43;
	ld.global.f64 	%fd44, [%rd50+48];
	st.global.f64 	[%rd52+48], %fd44;
	ld.global.f64 	%fd45, [%rd50+56];
	st.global.f64 	[%rd52+56], %fd45;
	add.s32 	%r305, %r305, 8;
$L__BB0_9:
	setp.eq.s32 	%p7, %r5, 0;
	@%p7 bra 	$L__BB0_16;
	setp.lt.u32 	%p8, %r6, 3;
	@%p8 bra 	$L__BB0_12;
	add.s32 	%r133, %r305, %r10;
	cvt.u64.u32 	%rd53, %r133;
	add.s64 	%rd54, %rd53, %rd4;
	shl.b64 	%rd55, %rd54, 3;
	add.s64 	%rd56, %rd3, %rd55;
	ld.global.f64 	%fd46, [%rd56];
	mul.wide.u32 	%rd57, %r133, 8;
	add.s64 	%rd58, %rd5, %rd57;
	st.global.f64 	[%rd58], %fd46;
	cvt.u64.u32 	%rd59, %r10;
	cvt.u64.u32 	%rd60, %r305;
	add.s64 	%rd61, %rd60, %rd59;
	add.s64 	%rd62, %rd61, %rd4;
	shl.b64 	%rd63, %rd62, 3;
	add.s64 	%rd64, %rd3, %rd63;
	ld.global.f64 	%fd47, [%rd64+8];
	shl.b64 	%rd65, %rd61, 3;
	add.s64 	%rd66, %rd5, %rd65;
	st.global.f64 	[%rd66+8], %fd47;
	ld.global.f64 	%fd48, [%rd64+16];
	st.global.f64 	[%rd66+16], %fd48;
	ld.global.f64 	%fd49, [%rd64+24];
	st.global.f64 	[%rd66+24], %fd49;
	add.s32 	%r305, %r305, 4;
$L__BB0_12:
	setp.eq.s32 	%p9, %r8, 0;
	@%p9 bra 	$L__BB0_16;
	setp.eq.s32 	%p10, %r8, 1;
	add.s32 	%r134, %r305, %r10;
	cvt.u64.u32 	%rd67, %r134;
	add.s64 	%rd68, %rd67, %rd4;
	shl.b64 	%rd69, %rd68, 3;
	add.s64 	%rd70, %rd3, %rd69;
	ld.global.f64 	%fd50, [%rd70];
	mul.wide.u32 	%rd71, %r134, 8;
	add.s64 	%rd72, %rd5, %rd71;
	st.global.f64 	[%rd72], %fd50;
	@%p10 bra 	$L__BB0_16;
	setp.eq.s32 	%p11, %r8, 2;
	cvt.u64.u32 	%rd73, %r10;
	cvt.u64.u32 	%rd74, %r305;
	add.s64 	%rd75, %rd74, %rd73;
	add.s64 	%rd76, %rd75, %rd4;
	shl.b64 	%rd77, %rd76, 3;
	add.s64 	%rd6, %rd3, %rd77;
	ld.global.f64 	%fd51, [%rd6+8];
	shl.b64 	%rd78, %rd75, 3;
	add.s64 	%rd7, %rd5, %rd78;
	st.global.f64 	[%rd7+8], %fd51;
	@%p11 bra 	$L__BB0_16;
	ld.global.f64 	%fd52, [%rd6+16];
	st.global.f64 	[%rd7+16], %fd52;
$L__BB0_16:
	add.s32 	%r302, %r302, 1;
	setp.ne.s32 	%p12, %r302, %r118;
	@%p12 bra 	$L__BB0_3;
$L__BB0_17:
	setp.lt.s32 	%p13, %r118, 1;
	@%p13 bra 	$L__BB0_30;
	and.b32  	%r19, %r118, 15;
	setp.lt.u32 	%p14, %r118, 16;
	mov.b32 	%r309, 0;
	@%p14 bra 	$L__BB0_21;
	and.b32  	%r309, %r118, 2147483632;
	mov.b32 	%r307, 0;
$L__BB0_20:
	.pragma "nounroll";
	mul.lo.s32 	%r137, %r307, %r117;
	add.s32 	%r138, %r137, %r307;
	mul.wide.s32 	%rd79, %r138, 8;
	add.s64 	%rd80, %rd5, %rd79;
	ld.global.f64 	%fd53, [%rd80];
	sub.f64 	%fd54, %fd53, %fd1;
	st.global.f64 	[%rd80], %fd54;
	add.s32 	%r139, %r137, %r117;
	cvt.s64.s32 	%rd81, %r139;
	cvt.s64.s32 	%rd82, %r307;
	add.s64 	%rd83, %rd81, %rd82;
	shl.b64 	%rd84, %rd83, 3;
	add.s64 	%rd85, %rd5, %rd84;
	ld.global.f64 	%fd55, [%rd85+8];
	sub.f64 	%fd56, %fd55, %fd1;
	st.global.f64 	[%rd85+8], %fd56;
	add.s32 	%r140, %r139, %r117;
	cvt.s64.s32 	%rd86, %r140;
	add.s64 	%rd87, %rd86, %rd82;
	shl.b64 	%rd88, %rd87, 3;
	add.s64 	%rd89, %rd5, %rd88;
	ld.global.f64 	%fd57, [%rd89+16];
	sub.f64 	%fd58, %fd57, %fd1;
	st.global.f64 	[%rd89+16], %fd58;
	add.s32 	%r141, %r140, %r117;
	cvt.s64.s32 	%rd90, %r141;
	add.s64 	%rd91, %rd90, %rd82;
	shl.b64 	%rd92, %rd91, 3;
	add.s64 	%rd93, %rd5, %rd92;
	ld.global.f64 	%fd59, [%rd93+24];
	sub.f64 	%fd60, %fd59, %fd1;
	st.global.f64 	[%rd93+24], %fd60;
	add.s32 	%r142, %r141, %r117;
	cvt.s64.s32 	%rd94, %r142;
	add.s64 	%rd95, %rd94, %rd82;
	shl.b64 	%rd96, %rd95, 3;
	add.s64 	%rd97, %rd5, %rd96;
	ld.global.f64 	%fd61, [%rd97+32];
	sub.f64 	%fd62, %fd61, %fd1;
	st.global.f64 	[%rd97+32], %fd62;
	add.s32 	%r143, %r142, %r117;
	cvt.s64.s32 	%rd98, %r143;
	add.s64 	%rd99, %rd98, %rd82;
	shl.b64 	%rd100, %rd99, 3;
	add.s64 	%rd101, %rd5, %rd100;
	ld.global.f64 	%fd63, [%rd101+40];
	sub.f64 	%fd64, %fd63, %fd1;
	st.global.f64 	[%rd101+40], %fd64;
	add.s32 	%r144, %r143, %r117;
	cvt.s64.s32 	%rd102, %r144;
	add.s64 	%rd103, %rd102, %rd82;
	shl.b64 	%rd104, %rd103, 3;
	add.s64 	%rd105, %rd5, %rd104;
	ld.global.f64 	%fd65, [%rd105+48];
	sub.f64 	%fd66, %fd65, %fd1;
	st.global.f64 	[%rd105+48], %fd66;
	add.s32 	%r145, %r144, %r117;
	cvt.s64.s32 	%rd106, %r145;
	add.s64 	%rd107, %rd106, %rd82;
	shl.b64 	%rd108, %rd107, 3;
	add.s64 	%rd109, %rd5, %rd108;
	ld.global.f64 	%fd67, [%rd109+56];
	sub.f64 	%fd68, %fd67, %fd1;
	st.global.f64 	[%rd109+56], %fd68;
	add.s32 	%r146, %r145, %r117;
	cvt.s64.s32 	%rd110, %r146;
	add.s64 	%rd111, %rd110, %rd82;
	shl.b64 	%rd112, %rd111, 3;
	add.s64 	%rd113, %rd5, %rd112;
	ld.global.f64 	%fd69, [%rd113+64];
	sub.f64 	%fd70, %fd69, %fd1;
	st.global.f64 	[%rd113+64], %fd70;
	add.s32 	%r147, %r146, %r117;
	cvt.s64.s32 	%rd114, %r147;
	add.s64 	%rd115, %rd114, %rd82;
	shl.b64 	%rd116, %rd115, 3;
	add.s64 	%rd117, %rd5, %rd116;
	ld.global.f64 	%fd71, [%rd117+72];
	sub.f64 	%fd72, %fd71, %fd1;
	st.global.f64 	[%rd117+72], %fd72;
	add.s32 	%r148, %r147, %r117;
	cvt.s64.s32 	%rd118, %r148;
	add.s64 	%rd119, %rd118, %rd82;
	shl.b64 	%rd120, %rd119, 3;
	add.s64 	%rd121, %rd5, %rd120;
	ld.global.f64 	%fd73, [%rd121+80];
	sub.f64 	%fd74, %fd73, %fd1;
	st.global.f64 	[%rd121+80], %fd74;
	add.s32 	%r149, %r148, %r117;
	cvt.s64.s32 	%rd122, %r149;
	add.s64 	%rd123, %rd122, %rd82;
	shl.b64 	%rd124, %rd123, 3;
	add.s64 	%rd125, %rd5, %rd124;
	ld.global.f64 	%fd75, [%rd125+88];
	sub.f64 	%fd76, %fd75, %fd1;
	st.global.f64 	[%rd125+88], %fd76;
	add.s32 	%r150, %r149, %r117;
	cvt.s64.s32 	%rd126, %r150;
	add.s64 	%rd127, %rd126, %rd82;
	shl.b64 	%rd128, %rd127, 3;
	add.s64 	%rd129, %rd5, %rd128;
	ld.global.f64 	%fd77, [%rd129+96];
	sub.f64 	%fd78, %fd77, %fd1;
	st.global.f64 	[%rd129+96], %fd78;
	add.s32 	%r151, %r150, %r117;
	cvt.s64.s32 	%rd130, %r151;
	add.s64 	%rd131, %rd130, %rd82;
	shl.b64 	%rd132, %rd131, 3;
	add.s64 	%rd133, %rd5, %rd132;
	ld.global.f64 	%fd79, [%rd133+104];
	sub.f64 	%fd80, %fd79, %fd1;
	st.global.f64 	[%rd133+104], %fd80;
	add.s32 	%r152, %r151, %r117;
	cvt.s64.s32 	%rd134, %r152;
	add.s64 	%rd135, %rd134, %rd82;
	shl.b64 	%rd136, %rd135, 3;
	add.s64 	%rd137, %rd5, %rd136;
	ld.global.f64 	%fd81, [%rd137+112];
	sub.f64 	%fd82, %fd81, %fd1;
	st.global.f64 	[%rd137+112], %fd82;
	add.s32 	%r153, %r152, %r117;
	cvt.s64.s32 	%rd138, %r153;
	add.s64 	%rd139, %rd138, %rd82;
	shl.b64 	%rd140, %rd139, 3;
	add.s64 	%rd141, %rd5, %rd140;
	ld.global.f64 	%fd83, [%rd141+120];
	sub.f64 	%fd84, %fd83, %fd1;
	st.global.f64 	[%rd141+120], %fd84;
	add.s32 	%r307, %r307, 16;
	setp.ne.s32 	%p15, %r307, %r309;
	@%p15 bra 	$L__BB0_20;
$L__BB0_21:
	setp.eq.s32 	%p16, %r19, 0;
	@%p16 bra 	$L__BB0_30;
	and.b32  	%r24, %r118, 7;
	setp.lt.u32 	%p17, %r19, 8;
	@%p17 bra 	$L__BB0_24;
	mul.lo.s32 	%r154, %r309, %r117;
	add.s32 	%r155, %r154, %r309;
	mul.wide.s32 	%rd142, %r155, 8;
	add.s64 	%rd143, %rd5, %rd142;
	ld.global.f64 	%fd85, [%rd143];
	sub.f64 	%fd86, %fd85, %fd1;
	st.global.f64 	[%rd143], %fd86;
	add.s32 	%r156, %r154, %r117;
	cvt.s64.s32 	%rd144, %r156;
	cvt.u64.u32 	%rd145, %r309;
	add.s64 	%rd146, %rd144, %rd145;
	shl.b64 	%rd147, %rd146, 3;
	add.s64 	%rd148, %rd5, %rd147;
	ld.global.f64 	%fd87, [%rd148+8];
	sub.f64 	%fd88, %fd87, %fd1;
	st.global.f64 	[%rd148+8], %fd88;
	add.s32 	%r157, %r156, %r117;
	cvt.s64.s32 	%rd149, %r157;
	add.s64 	%rd150, %rd149, %rd145;
	shl.b64 	%rd151, %rd150, 3;
	add.s64 	%rd152, %rd5, %rd151;
	ld.global.f64 	%fd89, [%rd152+16];
	sub.f64 	%fd90, %fd89, %fd1;
	st.global.f64 	[%rd152+16], %fd90;
	add.s32 	%r158, %r157, %r117;
	cvt.s64.s32 	%rd153, %r158;
	add.s64 	%rd154, %rd153, %rd145;
	shl.b64 	%rd155, %rd154, 3;
	add.s64 	%rd156, %rd5, %rd155;
	ld.global.f64 	%fd91, [%rd156+24];
	sub.f64 	%fd92, %fd91, %fd1;
	st.global.f64 	[%rd156+24], %fd92;
	add.s32 	%r159, %r158, %r117;
	cvt.s64.s32 	%rd157, %r159;
	add.s64 	%rd158, %rd157, %rd145;
	shl.b64 	%rd159, %rd158, 3;
	add.s64 	%rd160, %rd5, %rd159;
	ld.global.f64 	%fd93, [%rd160+32];
	sub.f64 	%fd94, %fd93, %fd1;
	st.global.f64 	[%rd160+32], %fd94;
	add.s32 	%r160, %r159, %r117;
	cvt.s64.s32 	%rd161, %r160;
	add.s64 	%rd162, %rd161, %rd145;
	shl.b64 	%rd163, %rd162, 3;
	add.s64 	%rd164, %rd5, %rd163;
	ld.global.f64 	%fd95, [%rd164+40];
	sub.f64 	%fd96, %fd95, %fd1;
	st.global.f64 	[%rd164+40], %fd96;
	add.s32 	%r161, %r160, %r117;
	cvt.s64.s32 	%rd165, %r161;
	add.s64 	%rd166, %rd165, %rd145;
	shl.b64 	%rd167, %rd166, 3;
	add.s64 	%rd168, %rd5, %rd167;
	ld.global.f64 	%fd97, [%rd168+48];
	sub.f64 	%fd98, %fd97, %fd1;
	st.global.f64 	[%rd168+48], %fd98;
	add.s32 	%r162, %r161, %r117;
	cvt.s64.s32 	%rd169, %r162;
	add.s64 	%rd170, %rd169, %rd145;
	shl.b64 	%rd171, %rd170, 3;
	add.s64 	%rd172, %rd5, %rd171;
	ld.global.f64 	%fd99, [%rd172+56];
	sub.f64 	%fd100, %fd99, %fd1;
	st.global.f64 	[%rd172+56], %fd100;
	add.s32 	%r309, %r309, 8;
$L__BB0_24:
	setp.eq.s32 	%p18, %r24, 0;
	@%p18 bra 	$L__BB0_30;
	and.b32  	%r27, %r118, 3;
	setp.lt.u32 	%p19, %r24, 4;
	@%p19 bra 	$L__BB0_27;
	mul.lo.s32 	%r163, %r309, %r117;
	add.s32 	%r164, %r163, %r309;
	mul.wide.s32 	%rd173, %r164, 8;
	add.s64 	%rd174, %rd5, %rd173;
	ld.global.f64 	%fd101, [%rd174];
	sub.f64 	%fd102, %fd101, %fd1;
	st.global.f64 	[%rd174], %fd102;
	add.s32 	%r165, %r163, %r117;
	cvt.s64.s32 	%rd175, %r165;
	cvt.s64.s32 	%rd176, %r309;
	add.s64 	%rd177, %rd175, %rd176;
	shl.b64 	%rd178, %rd177, 3;
	add.s64 	%rd179, %rd5, %rd178;
	ld.global.f64 	%fd103, [%rd179+8];
	sub.f64 	%fd104, %fd103, %fd1;
	st.global.f64 	[%rd179+8], %fd104;
	add.s32 	%r166, %r165, %r117;
	cvt.s64.s32 	%rd180, %r166;
	add.s64 	%rd181, %rd180, %rd176;
	shl.b64 	%rd182, %rd181, 3;
	add.s64 	%rd183, %rd5, %rd182;
	ld.global.f64 	%fd105, [%rd183+16];
	sub.f64 	%fd106, %fd105, %fd1;
	st.global.f64 	[%rd183+16], %fd106;
	add.s32 	%r167, %r166, %r117;
	cvt.s64.s32 	%rd184, %r167;
	add.s64 	%rd185, %rd184, %rd176;
	shl.b64 	%rd186, %rd185, 3;
	add.s64 	%rd187, %rd5, %rd186;
	ld.global.f64 	%fd107, [%rd187+24];
	sub.f64 	%fd108, %fd107, %fd1;
	st.global.f64 	[%rd187+24], %fd108;
	add.s32 	%r309, %r309, 4;
$L__BB0_27:
	setp.eq.s32 	%p20, %r27, 0;
	@%p20 bra 	$L__BB0_30;
	mov.b32 	%r312, 0;
$L__BB0_29:
	.pragma "nounroll";
	mad.lo.s32 	%r169, %r309, %r117, %r309;
	mul.wide.s32 	%rd188, %r169, 8;
	add.s64 	%rd189, %rd5, %rd188;
	ld.global.f64 	%fd109, [%rd189];
	sub.f64 	%fd110, %fd109, %fd1;
	st.global.f64 	[%rd189], %fd110;
	add.s32 	%r309, %r309, 1;
	add.s32 	%r312, %r312, 1;
	setp.ne.s32 	%p21, %r312, %r27;
	@%p21 bra 	$L__BB0_29;
$L__BB0_30:
	mul.lo.s32 	%r171, %r118, %r1;
	mul.wide.s32 	%rd190, %r171, 4;
	add.s64 	%rd8, %rd2, %rd190;
	setp.lt.s32 	%p22, %r118, 1;
	mov.b32 	%r315, 0;
	@%p22 bra 	$L__BB0_77;
	and.b32  	%r34, %r118, 15;
	and.b32  	%r35, %r118, 7;
	and.b32  	%r36, %r118, 3;
	and.b32  	%r37, %r118, 2147483640;
	mov.b32 	%r313, 0;
	mov.u32 	%r314, %r313;
	mov.u32 	%r315, %r313;
$L__BB0_32:
	mul.wide.s32 	%rd191, %r314, 8;
	add.s64 	%rd9, %rd5, %rd191;
	mul.lo.s32 	%r41, %r313, %r117;
	mul.wide.s32 	%rd192, %r41, 8;
	add.s64 	%rd10, %rd9, %rd192;
	ld.global.f64 	%fd111, [%rd10];
	abs.f64 	%fd344, %fd111;
	add.s32 	%r42, %r314, 1;
	setp.ge.s32 	%p23, %r42, %r117;
	mov.u32 	%r327, %r314;
	@%p23 bra 	$L__BB0_46;
	not.b32 	%r43, %r314;
	add.s32 	%r44, %r117, %r43;
	sub.s32 	%r174, %r117, %r314;
	add.s32 	%r175, %r174, -2;
	setp.lt.u32 	%p24, %r175, 15;
	mov.u32 	%r319, %r42;
	mov.u32 	%r327, %r314;
	@%p24 bra 	$L__BB0_36;
	mov.u32 	%r319, %r42;
	mov.u32 	%r327, %r314;
$L__BB0_35:
	.pragma "nounroll";
	add.s32 	%r176, %r319, %r41;
	mul.wide.s32 	%rd193, %r176, 8;
	add.s64 	%rd194, %rd5, %rd193;
	ld.global.f64 	%fd113, [%rd194];
	abs.f64 	%fd114, %fd113;
	setp.gt.f64 	%p25, %fd114, %fd344;
	selp.b32 	%r177, %r319, %r327, %p25;
	selp.f64 	%fd115, %fd114, %fd344, %p25;
	add.s32 	%r178, %r319, 1;
	ld.global.f64 	%fd116, [%rd194+8];
	abs.f64 	%fd117, %fd116;
	setp.gt.f64 	%p26, %fd117, %fd115;
	selp.b32 	%r179, %r178, %r177, %p26;
	selp.f64 	%fd118, %fd117, %fd115, %p26;
	add.s32 	%r180, %r319, 2;
	ld.global.f64 	%fd119, [%rd194+16];
	abs.f64 	%fd120, %fd119;
	setp.gt.f64 	%p27, %fd120, %fd118;
	selp.b32 	%r181, %r180, %r179, %p27;
	selp.f64 	%fd121, %fd120, %fd118, %p27;
	add.s32 	%r182, %r319, 3;
	ld.global.f64 	%fd122, [%rd194+24];
	abs.f64 	%fd123, %fd122;
	setp.gt.f64 	%p28, %fd123, %fd121;
	selp.b32 	%r183, %r182, %r181, %p28;
	selp.f64 	%fd124, %fd123, %fd121, %p28;
	add.s32 	%r184, %r319, 4;
	ld.global.f64 	%fd125, [%rd194+32];
	abs.f64 	%fd126, %fd125;
	setp.gt.f64 	%p29, %fd126, %fd124;
	selp.b32 	%r185, %r184, %r183, %p29;
	selp.f64 	%fd127, %fd126, %fd124, %p29;
	add.s32 	%r186, %r319, 5;
	ld.global.f64 	%fd128, [%rd194+40];
	abs.f64 	%fd129, %fd128;
	setp.gt.f64 	%p30, %fd129, %fd127;
	selp.b32 	%r187, %r186, %r185, %p30;
	selp.f64 	%fd130, %fd129, %fd127, %p30;
	add.s32 	%r188, %r319, 6;
	ld.global.f64 	%fd131, [%rd194+48];
	abs.f64 	%fd132, %fd131;
	setp.gt.f64 	%p31, %fd132, %fd130;
	selp.b32 	%r189, %r188, %r187, %p31;
	selp.f64 	%fd133, %fd132, %fd130, %p31;
	add.s32 	%r190, %r319, 7;
	ld.global.f64 	%fd134, [%rd194+56];
	abs.f64 	%fd135, %fd134;
	setp.gt.f64 	%p32, %fd135, %fd133;
	selp.b32 	%r191, %r190, %r189, %p32;
	selp.f64 	%fd136, %fd135, %fd133, %p32;
	add.s32 	%r192, %r319, 8;
	ld.global.f64 	%fd137, [%rd194+64];
	abs.f64 	%fd138, %fd137;
	setp.gt.f64 	%p33, %fd138, %fd136;
	selp.b32 	%r193, %r192, %r191, %p33;
	selp.f64 	%fd139, %fd138, %fd136, %p33;
	add.s32 	%r194, %r319, 9;
	ld.global.f64 	%fd140, [%rd194+72];
	abs.f64 	%fd141, %fd140;
	setp.gt.f64 	%p34, %fd141, %fd139;
	selp.b32 	%r195, %r194, %r193, %p34;
	selp.f64 	%fd142, %fd141, %fd139, %p34;
	add.s32 	%r196, %r319, 10;
	ld.global.f64 	%fd143, [%rd194+80];
	abs.f64 	%fd144, %fd143;
	setp.gt.f64 	%p35, %fd144, %fd142;
	selp.b32 	%r197, %r196, %r195, %p35;
	selp.f64 	%fd145, %fd144, %fd142, %p35;
	add.s32 	%r198, %r319, 11;
	ld.global.f64 	%fd146, [%rd194+88];
	abs.f64 	%fd147, %fd146;
	setp.gt.f64 	%p36, %fd147, %fd145;
	selp.b32 	%r199, %r198, %r197, %p36;
	selp.f64 	%fd148, %fd147, %fd145, %p36;
	add.s32 	%r200, %r319, 12;
	ld.global.f64 	%fd149, [%rd194+96];
	abs.f64 	%fd150, %fd149;
	setp.gt.f64 	%p37, %fd150, %fd148;
	selp.b32 	%r201, %r200, %r199, %p37;
	selp.f64 	%fd151, %fd150, %fd148, %p37;
	add.s32 	%r202, %r319, 13;
	ld.global.f64 	%fd152, [%rd194+104];
	abs.f64 	%fd153, %fd152;
	setp.gt.f64 	%p38, %fd153, %fd151;
	selp.b32 	%r203, %r202, %r201, %p38;
	selp.f64 	%fd154, %fd153, %fd151, %p38;
	add.s32 	%r204, %r319, 14;
	ld.global.f64 	%fd155, [%rd194+112];
	abs.f64 	%fd156, %fd155;
	setp.gt.f64 	%p39, %fd156, %fd154;
	selp.b32 	%r205, %r204, %r203, %p39;
	selp.f64 	%fd157, %fd156, %fd154, %p39;
	add.s32 	%r206, %r319, 15;
	ld.global.f64 	%fd158, [%rd194+120];
	abs.f64 	%fd159, %fd158;
	setp.gt.f64 	%p40, %fd159, %fd157;
	selp.b32 	%r327, %r206, %r205, %p40;
	selp.f64 	%fd344, %fd159, %fd157, %p40;
	add.s32 	%r319, %r319, 16;
	add.s32 	%r207, %r319, %r43;
	and.b32  	%r208, %r44, -16;
	setp.ne.s32 	%p41, %r207, %r208;
	@%p41 bra 	$L__BB0_35;
$L__BB0_36:
	and.b32  	%r52, %r44, 15;
	setp.eq.s32 	%p42, %r52, 0;
	@%p42 bra 	$L__BB0_46;
	setp.lt.u32 	%p43, %r52, 8;
	@%p43 bra 	$L__BB0_39;
	add.s32 	%r210, %r319, %r41;
	mul.wide.s32 	%rd195, %r210, 8;
	add.s64 	%rd196, %rd5, %rd195;
	ld.global.f64 	%fd161, [%rd196];
	abs.f64 	%fd162, %fd161;
	setp.gt.f64 	%p44, %fd162, %fd344;
	selp.b32 	%r211, %r319, %r327, %p44;
	selp.f64 	%fd163, %fd162, %fd344, %p44;
	add.s32 	%r212, %r319, 1;
	ld.global.f64 	%fd164, [%rd196+8];
	abs.f64 	%fd165, %fd164;
	setp.gt.f64 	%p45, %fd165, %fd163;
	selp.b32 	%r213, %r212, %r211, %p45;
	selp.f64 	%fd166, %fd165, %fd163, %p45;
	add.s32 	%r214, %r319, 2;
	ld.global.f64 	%fd167, [%rd196+16];
	abs.f64 	%fd168, %fd167;
	setp.gt.f64 	%p46, %fd168, %fd166;
	selp.b32 	%r215, %r214, %r213, %p46;
	selp.f64 	%fd169, %fd168, %fd166, %p46;
	add.s32 	%r216, %r319, 3;
	ld.global.f64 	%fd170, [%rd196+24];
	abs.f64 	%fd171, %fd170;
	setp.gt.f64 	%p47, %fd171, %fd169;
	selp.b32 	%r217, %r216, %r215, %p47;
	selp.f64 	%fd172, %fd171, %fd169, %p47;
	add.s32 	%r218, %r319, 4;
	ld.global.f64 	%fd173, [%rd196+32];
	abs.f64 	%fd174, %fd173;
	setp.gt.f64 	%p48, %fd174, %fd172;
	selp.b32 	%r219, %r218, %r217, %p48;
	selp.f64 	%fd175, %fd174, %fd172, %p48;
	add.s32 	%r220, %r319, 5;
	ld.global.f64 	%fd176, [%rd196+40];
	abs.f64 	%fd177, %fd176;
	setp.gt.f64 	%p49, %fd177, %fd175;
	selp.b32 	%r221, %r220, %r219, %p49;
	selp.f64 	%fd178, %fd177, %fd175, %p49;
	add.s32 	%r222, %r319, 6;
	ld.global.f64 	%fd179, [%rd196+48];
	abs.f64 	%fd180, %fd179;
	setp.gt.f64 	%p50, %fd180, %fd178;
	selp.b32 	%r223, %r222, %r221, %p50;
	selp.f64 	%fd181, %fd180, %fd178, %p50;
	add.s32 	%r224, %r319, 7;
	ld.global.f64 	%fd182, [%rd196+56];
	abs.f64 	%fd183, %fd182;
	setp.gt.f64 	%p51, %fd183, %fd181;
	selp.b32 	%r327, %r224, %r223, %p51;
	selp.f64 	%fd344, %fd183, %fd181, %p51;
	add.s32 	%r319, %r319, 8;
$L__BB0_39:
	and.b32  	%r58, %r44, 7;
	setp.eq.s32 	%p52, %r58, 0;
	@%p52 bra 	$L__BB0_46;
	and.b32  	%r59, %r44, 3;
	setp.lt.u32 	%p53, %r58, 4;
	@%p53 bra 	$L__BB0_42;
	add.s32 	%r226, %r319, %r41;
	mul.wide.s32 	%rd197, %r226, 8;
	add.s64 	%rd198, %rd5, %rd197;
	ld.global.f64 	%fd185, [%rd198];
	abs.f64 	%fd186, %fd185;
	setp.gt.f64 	%p54, %fd186, %fd344;
	selp.b32 	%r227, %r319, %r327, %p54;
	selp.f64 	%fd187, %fd186, %fd344, %p54;
	add.s32 	%r228, %r319, 1;
	ld.global.f64 	%fd188, [%rd198+8];
	abs.f64 	%fd189, %fd188;
	setp.gt.f64 	%p55, %fd189, %fd187;
	selp.b32 	%r229, %r228, %r227, %p55;
	selp.f64 	%fd190, %fd189, %fd187, %p55;
	add.s32 	%r230, %r319, 2;
	ld.global.f64 	%fd191, [%rd198+16];
	abs.f64 	%fd192, %fd191;
	setp.gt.f64 	%p56, %fd192, %fd190;
	selp.b32 	%r231, %r230, %r229, %p56;
	selp.f64 	%fd193, %fd192, %fd190, %p56;
	add.s32 	%r232, %r319, 3;
	ld.global.f64 	%fd194, [%rd198+24];
	abs.f64 	%fd195, %fd194;
	setp.gt.f64 	%p57, %fd195, %fd193;
	selp.b32 	%r327, %r232, %r231, %p57;
	selp.f64 	%fd344, %fd195, %fd193, %p57;
	add.s32 	%r319, %r319, 4;
$L__BB0_42:
	setp.eq.s32 	%p58, %r59, 0;
	@%p58 bra 	$L__BB0_46;
	add.s32 	%r233, %r319, %r41;
	mul.wide.s32 	%rd199, %r233, 8;
	add.s64 	%rd11, %rd5, %rd199;
	ld.global.f64 	%fd196, [%rd11];
	abs.f64 	%fd197, %fd196;
	setp.gt.f64 	%p59, %fd197, %fd344;
	selp.b32 	%r327, %r319, %r327, %p59;
	selp.f64 	%fd344, %fd197, %fd344, %p59;
	setp.eq.s32 	%p60, %r59, 1;
	@%p60 bra 	$L__BB0_46;
	add.s32 	%r234, %r319, 1;
	ld.global.f64 	%fd198, [%rd11+8];
	abs.f64 	%fd199, %fd198;
	setp.gt.f64 	%p61, %fd199, %fd344;
	selp.b32 	%r327, %r234, %r327, %p61;
	selp.f64 	%fd344, %fd199, %fd344, %p61;
	setp.eq.s32 	%p62, %r59, 2;
	@%p62 bra 	$L__BB0_46;
	add.s32 	%r235, %r319, 2;
	ld.global.f64 	%fd200, [%rd11+16];
	abs.f64 	%fd201, %fd200;
	setp.gt.f64 	%p63, %fd201, %fd344;
	selp.b32 	%r327, %r235, %r327, %p63;
	selp.f64 	%fd344, %fd201, %fd344, %p63;
$L__BB0_46:
	ld.param.f64 	%fd335, [eigenVecBatchKernel_param_8];
	setp.le.f64 	%p64, %fd344, %fd335;
	@%p64 bra 	$L__BB0_75;
	setp.eq.s32 	%p65, %r327, %r314;
	@%p65 bra 	$L__BB0_61;
	setp.lt.u32 	%p66, %r118, 16;
	cvt.s64.s32 	%rd12, %r327;
	mov.b32 	%r330, 0;
	@%p66 bra 	$L__BB0_51;
	mov.b32 	%r328, 0;
$L__BB0_50:
	.pragma "nounroll";
	mul.lo.s32 	%r239, %r328, %r117;
	cvt.s64.s32 	%rd202, %r239;
	add.s64 	%rd203, %rd202, %rd12;
	shl.b64 	%rd204, %rd203, 3;
	add.s64 	%rd205, %rd5, %rd204;
	mul.wide.s32 	%rd206, %r239, 8;
	add.s64 	%rd207, %rd9, %rd206;
	ld.global.f64 	%fd202, [%rd205];
	ld.global.f64 	%fd203, [%rd207];
	st.global.f64 	[%rd205], %fd203;
	st.global.f64 	[%rd207], %fd202;
	add.s32 	%r240, %r239, %r117;
	cvt.s64.s32 	%rd208, %r240;
	add.s64 	%rd209, %rd208, %rd12;
	shl.b64 	%rd210, %rd209, 3;
	add.s64 	%rd211, %rd5, %rd210;
	mul.wide.s32 	%rd212, %r117, 8;
	add.s64 	%rd213, %rd207, %rd212;
	ld.global.f64 	%fd204, [%rd211];
	ld.global.f64 	%fd205, [%rd213];
	st.global.f64 	[%rd211], %fd205;
	st.global.f64 	[%rd213], %fd204;
	add.s32 	%r241, %r240, %r117;
	cvt.s64.s32 	%rd214, %r241;
	add.s64 	%rd215, %rd214, %rd12;
	shl.b64 	%rd216, %rd215, 3;
	add.s64 	%rd217, %rd5, %rd216;
	add.s64 	%rd218, %rd213, %rd212;
	ld.global.f64 	%fd206, [%rd217];
	ld.global.f64 	%fd207, [%rd218];
	st.global.f64 	[%rd217], %fd207;
	st.global.f64 	[%rd218], %fd206;
	add.s32 	%r242, %r241, %r117;
	cvt.s64.s32 	%rd219, %r242;
	add.s64 	%rd220, %rd219, %rd12;
	shl.b64 	%rd221, %rd220, 3;
	add.s64 	%rd222, %rd5, %rd221;
	add.s64 	%rd223, %rd218, %rd212;
	ld.global.f64 	%fd208, [%rd222];
	ld.global.f64 	%fd209, [%rd223];
	st.global.f64 	[%rd222], %fd209;
	st.global.f64 	[%rd223], %fd208;
	add.s32 	%r243, %r242, %r117;
	cvt.s64.s32 	%rd224, %r243;
	add.s64 	%rd225, %rd224, %rd12;
	shl.b64 	%rd226, %rd225, 3;
	add.s64 	%rd227, %rd5, %rd226;
	add.s64 	%rd228, %rd223, %rd212;
	ld.global.f64 	%fd210, [%rd227];
	ld.global.f64 	%fd211, [%rd228];
	st.global.f64 	[%rd227], %fd211;
	st.global.f64 	[%rd228], %fd210;
	add.s32 	%r244, %r243, %r117;
	cvt.s64.s32 	%rd229, %r244;
	add.s64 	%rd230, %rd229, %rd12;
	shl.b64 	%rd231, %rd230, 3;
	add.s64 	%rd232, %rd5, %rd231;
	add.s64 	%rd233, %rd228, %rd212;
	ld.global.f64 	%fd212, [%rd232];
	ld.global.f64 	%fd213, [%rd233];
	st.global.f64 	[%rd232], %fd213;
	st.global.f64 	[%rd233], %fd212;
	add.s32 	%r245, %r244, %r117;
	cvt.s64.s32 	%rd234, %r245;
	add.s64 	%rd235, %rd234, %rd12;
	shl.b64 	%rd236, %rd235, 3;
	add.s64 	%rd237, %rd5, %rd236;
	add.s64 	%rd238, %rd233, %rd212;
	ld.global.f64 	%fd214, [%rd237];
	ld.global.f64 	%fd215, [%rd238];
	st.global.f64 	[%rd237], %fd215;
	st.global.f64 	[%rd238], %fd214;
	add.s32 	%r246, %r245, %r117;
	cvt.s64.s32 	%rd239, %r246;
	add.s64 	%rd240, %rd239, %rd12;
	shl.b64 	%rd241, %rd240, 3;
	add.s64 	%rd242, %rd5, %rd241;
	add.s64 	%rd243, %rd238, %rd212;
	ld.global.f64 	%fd216, [%rd242];
	ld.global.f64 	%fd217, [%rd243];
	st.global.f64 	[%rd242], %fd217;
	st.global.f64 	[%rd243], %fd216;
	add.s32 	%r247, %r246, %r117;
	cvt.s64.s32 	%rd244, %r247;
	add.s64 	%rd245, %rd244, %rd12;
	shl.b64 	%rd246, %rd245, 3;
	add.s64 	%rd247, %rd5, %rd246;
	add.s64 	%rd248, %rd243, %rd212;
	ld.global.f64 	%fd218, [%rd247];
	ld.global.f64 	%fd219, [%rd248];
	st.global.f64 	[%rd247], %fd219;
	st.global.f64 	[%rd248], %fd218;
	add.s32 	%r248, %r247, %r117;
	cvt.s64.s32 	%rd249, %r248;
	add.s64 	%rd250, %rd249, %rd12;
	shl.b64 	%rd251, %rd250, 3;
	add.s64 	%rd252, %rd5, %rd251;
	add.s64 	%rd253, %rd248, %rd212;
	ld.global.f64 	%fd220, [%rd252];
	ld.global.f64 	%fd221, [%rd253];
	st.global.f64 	[%rd252], %fd221;
	st.global.f64 	[%rd253], %fd220;
	add.s32 	%r249, %r248, %r117;
	cvt.s64.s32 	%rd254, %r249;
	add.s64 	%rd255, %rd254, %rd12;
	shl.b64 	%rd256, %rd255, 3;
	add.s64 	%rd257, %rd5, %rd256;
	add.s64 	%rd258, %rd253, %rd212;
	ld.global.f64 	%fd222, [%rd257];
	ld.global.f64 	%fd223, [%rd258];
	st.global.f64 	[%rd257], %fd223;
	st.global.f64 	[%rd258], %fd222;
	add.s32 	%r250, %r249, %r117;
	cvt.s64.s32 	%rd259, %r250;
	add.s64 	%rd260, %rd259, %rd12;
	shl.b64 	%rd261, %rd260, 3;
	add.s64 	%rd262, %rd5, %rd261;
	add.s64 	%rd263, %rd258, %rd212;
	ld.global.f64 	%fd224, [%rd262];
	ld.global.f64 	%fd225, [%rd263];
	st.global.f64 	[%rd262], %fd225;
	st.global.f64 	[%rd263], %fd224;
	add.s32 	%r251, %r250, %r117;
	cvt.s64.s32 	%rd264, %r251;
	add.s64 	%rd265, %rd264, %rd12;
	shl.b64 	%rd266, %rd265, 3;
	add.s64 	%rd267, %rd5, %rd266;
	add.s64 	%rd268, %rd263, %rd212;
	ld.global.f64 	%fd226, [%rd267];
	ld.global.f64 	%fd227, [%rd268];
	st.global.f64 	[%rd267], %fd227;
	st.global.f64 	[%rd268], %fd226;
	add.s32 	%r252, %r251, %r117;
	cvt.s64.s32 	%rd269, %r252;
	add.s64 	%rd270, %rd269, %rd12;
	shl.b64 	%rd271, %rd270, 3;
	add.s64 	%rd272, %rd5, %rd271;
	add.s64 	%rd273, %rd268, %rd212;
	ld.global.f64 	%fd228, [%rd272];
	ld.global.f64 	%fd229, [%rd273];
	st.global.f64 	[%rd272], %fd229;
	st.global.f64 	[%rd273], %fd228;
	add.s32 	%r253, %r252, %r117;
	cvt.s64.s32 	%rd274, %r253;
	add.s64 	%rd275, %rd274, %rd12;
	shl.b64 	%rd276, %rd275, 3;
	add.s64 	%rd277, %rd5, %rd276;
	add.s64 	%rd278, %rd273, %rd212;
	ld.global.f64 	%fd230, [%rd277];
	ld.global.f64 	%fd231, [%rd278];
	st.global.f64 	[%rd277], %fd231;
	st.global.f64 	[%rd278], %fd230;
	add.s32 	%r254, %r253, %r117;
	cvt.s64.s32 	%rd279, %r254;
	add.s64 	%rd280, %rd279, %rd12;
	shl.b64 	%rd281, %rd280, 3;
	add.s64 	%rd282, %rd5, %rd281;
	add.s64 	%rd283, %rd278, %rd212;
	ld.global.f64 	%fd232, [%rd282];
	ld.global.f64 	%fd233, [%rd283];
	st.global.f64 	[%rd282], %fd233;
	st.global.f64 	[%rd283], %fd232;
	add.s32 	%r328, %r328, 16;
	and.b32  	%r330, %r118, 2147483632;
	setp.ne.s32 	%p67, %r328, %r330;
	@%p67 bra 	$L__BB0_50;
$L__BB0_51:
	setp.eq.s32 	%p68, %r34, 0;
	@%p68 bra 	$L__BB0_61;
	add.s32 	%r255, %r34, -1;
	setp.lt.u32 	%p69, %r255, 7;
	@%p69 bra 	$L__BB0_54;
	mul.lo.s32 	%r256, %r330, %r117;
	cvt.s64.s32 	%rd284, %r256;
	add.s64 	%rd285, %rd284, %rd12;
	shl.b64 	%rd286, %rd285, 3;
	add.s64 	%rd287, %rd5, %rd286;
	mul.wide.s32 	%rd288, %r256, 8;
	add.s64 	%rd289, %rd9, %rd288;
	ld.global.f64 	%fd234, [%rd287];
	ld.global.f64 	%fd235, [%rd289];
	st.global.f64 	[%rd287], %fd235;
	st.global.f64 	[%rd289], %fd234;
	add.s32 	%r257, %r256, %r117;
	cvt.s64.s32 	%rd290, %r257;
	add.s64 	%rd291, %rd290, %rd12;
	shl.b64 	%rd292, %rd291, 3;
	add.s64 	%rd293, %rd5, %rd292;
	mul.wide.s32 	%rd294, %r117, 8;
	add.s64 	%rd295, %rd289, %rd294;
	ld.global.f64 	%fd236, [%rd293];
	ld.global.f64 	%fd237, [%rd295];
	st.global.f64 	[%rd293], %fd237;
	st.global.f64 	[%rd295], %fd236;
	add.s32 	%r258, %r257, %r117;
	cvt.s64.s32 	%rd296, %r258;
	add.s64 	%rd297, %rd296, %rd12;
	shl.b64 	%rd298, %rd297, 3;
	add.s64 	%rd299, %rd5, %rd298;
	add.s64 	%rd300, %rd295, %rd294;
	ld.global.f64 	%fd238, [%rd299];
	ld.global.f64 	%fd239, [%rd300];
	st.global.f64 	[%rd299], %fd239;
	st.global.f64 	[%rd300], %fd238;
	add.s32 	%r259, %r258, %r117;
	cvt.s64.s32 	%rd301, %r259;
	add.s64 	%rd302, %rd301, %rd12;
	shl.b64 	%rd303, %rd302, 3;
	add.s64 	%rd304, %rd5, %rd303;
	add.s64 	%rd305, %rd300, %rd294;
	ld.global.f64 	%fd240, [%rd304];
	ld.global.f64 	%fd241, [%rd305];
	st.global.f64 	[%rd304], %fd241;
	st.global.f64 	[%rd305], %fd240;
	add.s32 	%r260, %r259, %r117;
	cvt.s64.s32 	%rd306, %r260;
	add.s64 	%rd307, %rd306, %rd12;
	shl.b64 	%rd308, %rd307, 3;
	add.s64 	%rd309, %rd5, %rd308;
	add.s64 	%rd310, %rd305, %rd294;
	ld.global.f64 	%fd242, [%rd309];
	ld.global.f64 	%fd243, [%rd310];
	st.global.f64 	[%rd309], %fd243;
	st.global.f64 	[%rd310], %fd242;
	add.s32 	%r261, %r260, %r117;
	cvt.s64.s32 	%rd311, %r261;
	add.s64 	%rd312, %rd311, %rd12;
	shl.b64 	%rd313, %rd312, 3;
	add.s64 	%rd314, %rd5, %rd313;
	add.s64 	%rd315, %rd310, %rd294;
	ld.global.f64 	%fd244, [%rd314];
	ld.global.f64 	%fd245, [%rd315];
	st.global.f64 	[%rd314], %fd245;
	st.global.f64 	[%rd315], %fd244;
	add.s32 	%r262, %r261, %r117;
	cvt.s64.s32 	%rd316, %r262;
	add.s64 	%rd317, %rd316, %rd12;
	shl.b64 	%rd318, %rd317, 3;
	add.s64 	%rd319, %rd5, %rd318;
	add.s64 	%rd320, %rd315, %rd294;
	ld.global.f64 	%fd246, [%rd319];
	ld.global.f64 	%fd247, [%rd320];
	st.global.f64 	[%rd319], %fd247;
	st.global.f64 	[%rd320], %fd246;
	add.s32 	%r263, %r262, %r117;
	cvt.s64.s32 	%rd321, %r263;
	add.s64 	%rd322, %rd321, %rd12;
	shl.b64 	%rd323, %rd322, 3;
	add.s64 	%rd324, %rd5, %rd323;
	add.s64 	%rd325, %rd320, %rd294;
	ld.global.f64 	%fd248, [%rd324];
	ld.global.f64 	%fd249, [%rd325];
	st.global.f64 	[%rd324], %fd249;
	st.global.f64 	[%rd325], %fd248;
	add.s32 	%r330, %r330, 8;
$L__BB0_54:
	setp.eq.s32 	%p70, %r35, 0;
	@%p70 bra 	$L__BB0_61;
	add.s32 	%r264, %r35, -1;
	setp.lt.u32 	%p71, %r264, 3;
	@%p71 bra 	$L__BB0_57;
	mul.lo.s32 	%r265, %r330, %r117;
	cvt.s64.s32 	%rd326, %r265;
	add.s64 	%rd327, %rd326, %rd12;
	shl.b64 	%rd328, %rd327, 3;
	add.s64 	%rd329, %rd5, %rd328;
	mul.wide.s32 	%rd330, %r265, 8;
	add.s64 	%rd331, %rd9, %rd330;
	ld.global.f64 	%fd250, [%rd329];
	ld.global.f64 	%fd251, [%rd331];
	st.global.f64 	[%rd329], %fd251;
	st.global.f64 	[%rd331], %fd250;
	add.s32 	%r266, %r265, %r117;
	cvt.s64.s32 	%rd332, %r266;
	add.s64 	%rd333, %rd332, %rd12;
	shl.b64 	%rd334, %rd333, 3;
	add.s64 	%rd335, %rd5, %rd334;
	mul.wide.s32 	%rd336, %r117, 8;
	add.s64 	%rd337, %rd331, %rd336;
	ld.global.f64 	%fd252, [%rd335];
	ld.global.f64 	%fd253, [%rd337];
	st.global.f64 	[%rd335], %fd253;
	st.global.f64 	[%rd337], %fd252;
	add.s32 	%r267, %r266, %r117;
	cvt.s64.s32 	%rd338, %r267;
	add.s64 	%rd339, %rd338, %rd12;
	shl.b64 	%rd340, %rd339, 3;
	add.s64 	%rd341, %rd5, %rd340;
	add.s64 	%rd342, %rd337, %rd336;
	ld.global.f64 	%fd254, [%rd341];
	ld.global.f64 	%fd255, [%rd342];
	st.global.f64 	[%rd341], %fd255;
	st.global.f64 	[%rd342], %fd254;
	add.s32 	%r268, %r267, %r117;
	cvt.s64.s32 	%rd343, %r268;
	add.s64 	%rd344, %rd343, %rd12;
	shl.b64 	%rd345, %rd344, 3;
	add.s64 	%rd346, %rd5, %rd345;
	add.s64 	%rd347, %rd342, %rd336;
	ld.global.f64 	%fd256, [%rd346];
	ld.global.f64 	%fd257, [%rd347];
	st.global.f64 	[%rd346], %fd257;
	st.global.f64 	[%rd347], %fd256;
	add.s32 	%r330, %r330, 4;
$L__BB0_57:
	setp.eq.s32 	%p72, %r36, 0;
	@%p72 bra 	$L__BB0_61;
	setp.eq.s32 	%p73, %r36, 1;
	mul.lo.s32 	%r77, %r330, %r117;
	cvt.s64.s32 	%rd348, %r77;
	add.s64 	%rd349, %rd348, %rd12;
	shl.b64 	%rd350, %rd349, 3;
	add.s64 	%rd351, %rd5, %rd350;
	mul.wide.s32 	%rd352, %r77, 8;
	add.s64 	%rd13, %rd9, %rd352;
	ld.global.f64 	%fd258, [%rd351];
	ld.global.f64 	%fd259, [%rd13];
	st.global.f64 	[%rd351], %fd259;
	st.global.f64 	[%rd13], %fd258;
	@%p73 bra 	$L__BB0_61;
	setp.eq.s32 	%p74, %r36, 2;
	add.s32 	%r78, %r77, %r117;
	cvt.s64.s32 	%rd353, %r78;
	add.s64 	%rd354, %rd353, %rd12;
	shl.b64 	%rd355, %rd354, 3;
	add.s64 	%rd356, %rd5, %rd355;
	mul.wide.s32 	%rd14, %r117, 8;
	add.s64 	%rd15, %rd13, %rd14;
	ld.global.f64 	%fd260, [%rd356];
	ld.global.f64 	%fd261, [%rd15];
	st.global.f64 	[%rd356], %fd261;
	st.global.f64 	[%rd15], %fd260;
	@%p74 bra 	$L__BB0_61;
	add.s32 	%r269, %r78, %r117;
	cvt.s64.s32 	%rd357, %r269;
	add.s64 	%rd358, %rd357, %rd12;
	shl.b64 	%rd359, %rd358, 3;
	add.s64 	%rd360, %rd5, %rd359;
	add.s64 	%rd361, %rd15, %rd14;
	ld.global.f64 	%fd262, [%rd360];
	ld.global.f64 	%fd263, [%rd361];
	st.global.f64 	[%rd360], %fd263;
	st.global.f64 	[%rd361], %fd262;
$L__BB0_61:
	setp.ge.s32 	%p75, %r42, %r117;
	mov.u32 	%r335, %r42;
	@%p75 bra 	$L__BB0_62;
	bra.uni 	$L__BB0_72;
$L__BB0_62:
	mul.wide.u32 	%rd446, %r313, 4;
	add.s64 	%rd447, %rd8, %rd446;
	mov.b32 	%r291, 1;
	st.global.u32 	[%rd447], %r291;
	mov.u32 	%r314, %r42;
	bra.uni 	$L__BB0_76;
$L__BB0_63:
	setp.eq.s32 	%p78, %r35, 0;
	@%p78 bra 	$L__BB0_71;
	add.s32 	%r281, %r35, -1;
	setp.lt.u32 	%p79, %r281, 3;
	@%p79 bra 	$L__BB0_66;
	mul.lo.s32 	%r282, %r333, %r117;
	cvt.s64.s32 	%rd406, %r282;
	mul.wide.s32 	%rd407, %r282, 8;
	add.s64 	%rd408, %rd9, %rd407;
	ld.global.f64 	%fd298, [%rd408];
	mul.f64 	%fd299, %fd17, %fd298;
	add.s64 	%rd409, %rd406, %rd16;
	shl.b64 	%rd410, %rd409, 3;
	add.s64 	%rd411, %rd5, %rd410;
	ld.global.f64 	%fd300, [%rd411];
	sub.f64 	%fd301, %fd300, %fd299;
	st.global.f64 	[%rd411], %fd301;
	add.s32 	%r283, %r282, %r117;
	cvt.s64.s32 	%rd412, %r283;
	mul.wide.s32 	%rd413, %r117, 8;
	add.s64 	%rd414, %rd408, %rd413;
	ld.global.f64 	%fd302, [%rd414];
	mul.f64 	%fd303, %fd17, %fd302;
	add.s64 	%rd415, %rd412, %rd16;
	shl.b64 	%rd416, %rd415, 3;
	add.s64 	%rd417, %rd5, %rd416;
	ld.global.f64 	%fd304, [%rd417];
	sub.f64 	%fd305, %fd304, %fd303;
	st.global.f64 	[%rd417], %fd305;
	add.s32 	%r284, %r283, %r117;
	cvt.s64.s32 	%rd418, %r284;
	add.s64 	%rd419, %rd414, %rd413;
	ld.global.f64 	%fd306, [%rd419];
	mul.f64 	%fd307, %fd17, %fd306;
	add.s64 	%rd420, %rd418, %rd16;
	shl.b64 	%rd421, %rd420, 3;
	add.s64 	%rd422, %rd5, %rd421;
	ld.global.f64 	%fd308, [%rd422];
	sub.f64 	%fd309, %fd308, %fd307;
	st.global.f64 	[%rd422], %fd309;
	add.s32 	%r285, %r284, %r117;
	cvt.s64.s32 	%rd423, %r285;
	add.s64 	%rd424, %rd419, %rd413;
	ld.global.f64 	%fd310, [%rd424];
	mul.f64 	%fd311, %fd17, %fd310;
	add.s64 	%rd425, %rd423, %rd16;
	shl.b64 	%rd426, %rd425, 3;
	add.s64 	%rd427, %rd5, %rd426;
	ld.global.f64 	%fd312, [%rd427];
	sub.f64 	%fd313, %fd312, %fd311;
	st.global.f64 	[%rd427], %fd313;
	add.s32 	%r333, %r333, 4;
$L__BB0_66:
	setp.eq.s32 	%p80, %r36, 0;
	@%p80 bra 	$L__BB0_71;
	setp.eq.s32 	%p81, %r36, 1;
	@%p81 bra 	$L__BB0_69;
	mul.lo.s32 	%r286, %r333, %r117;
	cvt.s64.s32 	%rd428, %r286;
	mul.wide.s32 	%rd429, %r286, 8;
	add.s64 	%rd430, %rd9, %rd429;
	ld.global.f64 	%fd314, [%rd430];
	mul.f64 	%fd315, %fd17, %fd314;
	add.s64 	%rd431, %rd428, %rd16;
	shl.b64 	%rd432, %rd431, 3;
	add.s64 	%rd433, %rd5, %rd432;
	ld.global.f64 	%fd316, [%rd433];
	sub.f64 	%fd317, %fd316, %fd315;
	st.global.f64 	[%rd433], %fd317;
	add.s32 	%r287, %r286, %r117;
	cvt.s64.s32 	%rd434, %r287;
	mul.wide.s32 	%rd435, %r117, 8;
	add.s64 	%rd436, %rd430, %rd435;
	ld.global.f64 	%fd318, [%rd436];
	mul.f64 	%fd319, %fd17, %fd318;
	add.s64 	%rd437, %rd434, %rd16;
	shl.b64 	%rd438, %rd437, 3;
	add.s64 	%rd439, %rd5, %rd438;
	ld.global.f64 	%fd320, [%rd439];
	sub.f64 	%fd321, %fd320, %fd319;
	st.global.f64 	[%rd439], %fd321;
	add.s32 	%r333, %r333, 2;
$L__BB0_69:
	and.b32  	%r288, %r118, 1;
	setp.eq.b32 	%p82, %r288, 1;
	not.pred 	%p83, %p82;
	@%p83 bra 	$L__BB0_71;
	mul.lo.s32 	%r289, %r333, %r117;
	cvt.s64.s32 	%rd440, %r289;
	mul.wide.s32 	%rd441, %r289, 8;
	add.s64 	%rd442, %rd9, %rd441;
	ld.global.f64 	%fd322, [%rd442];
	mul.f64 	%fd323, %fd17, %fd322;
	add.s64 	%rd443, %rd440, %rd16;
	shl.b64 	%rd444, %rd443, 3;
	add.s64 	%rd445, %rd5, %rd444;
	ld.global.f64 	%fd324, [%rd445];
	sub.f64 	%fd325, %fd324, %fd323;
	st.global.f64 	[%rd445], %fd325;
$L__BB0_71:
	cvt.u32.u64 	%r290, %rd16;
	add.s32 	%r335, %r290, 1;
	setp.eq.s32 	%p84, %r335, %r117;
	@%p84 bra 	$L__BB0_62;
$L__BB0_72:
	setp.lt.u32 	%p76, %r118, 8;
	add.s32 	%r271, %r335, %r41;
	mul.wide.s32 	%rd362, %r271, 8;
	add.s64 	%rd363, %rd5, %rd362;
	ld.global.f64 	%fd264, [%rd363];
	ld.global.f64 	%fd265, [%rd10];
	div.rn.f64 	%fd17, %fd264, %fd265;
	cvt.s64.s32 	%rd16, %r335;
	mov.b32 	%r333, 0;
	@%p76 bra 	$L__BB0_63;
	mov.b32 	%r336, 0;
$L__BB0_74:
	.pragma "nounroll";
	mul.lo.s32 	%r273, %r336, %r117;
	cvt.s64.s32 	%rd364, %r273;
	mul.wide.s32 	%rd365, %r273, 8;
	add.s64 	%rd366, %rd9, %rd365;
	ld.global.f64 	%fd266, [%rd366];
	mul.f64 	%fd267, %fd17, %fd266;
	add.s64 	%rd367, %rd364, %rd16;
	shl.b64 	%rd368, %rd367, 3;
	add.s64 	%rd369, %rd5, %rd368;
	ld.global.f64 	%fd268, [%rd369];
	sub.f64 	%fd269, %fd268, %fd267;
	st.global.f64 	[%rd369], %fd269;
	add.s32 	%r274, %r273, %r117;
	cvt.s64.s32 	%rd370, %r274;
	mul.wide.s32 	%rd371, %r117, 8;
	add.s64 	%rd372, %rd366, %rd371;
	ld.global.f64 	%fd270, [%rd372];
	mul.f64 	%fd271, %fd17, %fd270;
	add.s64 	%rd373, %rd370, %rd16;
	shl.b64 	%rd374, %rd373, 3;
	add.s64 	%rd375, %rd5, %rd374;
	ld.global.f64 	%fd272, [%rd375];
	sub.f64 	%fd273, %fd272, %fd271;
	st.global.f64 	[%rd375], %fd273;
	add.s32 	%r275, %r274, %r117;
	cvt.s64.s32 	%rd376, %r275;
	add.s64 	%rd377, %rd372, %rd371;
	ld.global.f64 	%fd274, [%rd377];
	mul.f64 	%fd275, %fd17, %fd274;
	add.s64 	%rd378, %rd376, %rd16;
	shl.b64 	%rd379, %rd378, 3;
	add.s64 	%rd380, %rd5, %rd379;
	ld.global.f64 	%fd276, [%rd380];
	sub.f64 	%fd277, %fd276, %fd275;
	st.global.f64 	[%rd380], %fd277;
	add.s32 	%r276, %r275, %r117;
	cvt.s64.s32 	%rd381, %r276;
	add.s64 	%rd382, %rd377, %rd371;
	ld.global.f64 	%fd278, [%rd382];
	mul.f64 	%fd279, %fd17, %fd278;
	add.s64 	%rd383, %rd381, %rd16;
	shl.b64 	%rd384, %rd383, 3;
	add.s64 	%rd385, %rd5, %rd384;
	ld.global.f64 	%fd280, [%rd385];
	sub.f64 	%fd281, %fd280, %fd279;
	st.global.f64 	[%rd385], %fd281;
	add.s32 	%r277, %r276, %r117;
	cvt.s64.s32 	%rd386, %r277;
	add.s64 	%rd387, %rd382, %rd371;
	ld.global.f64 	%fd282, [%rd387];
	mul.f64 	%fd283, %fd17, %fd282;
	add.s64 	%rd388, %rd386, %rd16;
	shl.b64 	%rd389, %rd388, 3;
	add.s64 	%rd390, %rd5, %rd389;
	ld.global.f64 	%fd284, [%rd390];
	sub.f64 	%fd285, %fd284, %fd283;
	st.global.f64 	[%rd390], %fd285;
	add.s32 	%r278, %r277, %r117;
	cvt.s64.s32 	%rd391, %r278;
	add.s64 	%rd392, %rd387, %rd371;
	ld.global.f64 	%fd286, [%rd392];
	mul.f64 	%fd287, %fd17, %fd286;
	add.s64 	%rd393, %rd391, %rd16;
	shl.b64 	%rd394, %rd393, 3;
	add.s64 	%rd395, %rd5, %rd394;
	ld.global.f64 	%fd288, [%rd395];
	sub.f64 	%fd289, %fd288, %fd287;
	st.global.f64 	[%rd395], %fd289;
	add.s32 	%r279, %r278, %r117;
	cvt.s64.s32 	%rd396, %r279;
	add.s64 	%rd397, %rd392, %rd371;
	ld.global.f64 	%fd290, [%rd397];
	mul.f64 	%fd291, %fd17, %fd290;
	add.s64 	%rd398, %rd396, %rd16;
	shl.b64 	%rd399, %rd398, 3;
	add.s64 	%rd400, %rd5, %rd399;
	ld.global.f64 	%fd292, [%rd400];
	sub.f64 	%fd293, %fd292, %fd291;
	st.global.f64 	[%rd400], %fd293;
	add.s32 	%r280, %r279, %r117;
	cvt.s64.s32 	%rd401, %r280;
	add.s64 	%rd402, %rd397, %rd371;
	ld.global.f64 	%fd294, [%rd402];
	mul.f64 	%fd295, %fd17, %fd294;
	add.s64 	%rd403, %rd401, %rd16;
	shl.b64 	%rd404, %rd403, 3;
	add.s64 	%rd405, %rd5, %rd404;
	ld.global.f64 	%fd296, [%rd405];
	sub.f64 	%fd297, %fd296, %fd295;
	st.global.f64 	[%rd405], %fd297;
	add.s32 	%r336, %r336, 8;
	setp.eq.s32 	%p77, %r336, %r37;
	mov.u32 	%r333, %r37;
	@%p77 bra 	$L__BB0_63;
	bra.uni 	$L__BB0_74;
$L__BB0_75:
	mul.wide.u32 	%rd200, %r313, 4;
	add.s64 	%rd201, %rd8, %rd200;
	mov.b32 	%r236, 0;
	st.global.u32 	[%rd201], %r236;
	add.s32 	%r315, %r315, 1;
$L__BB0_76:
	add.s32 	%r313, %r313, 1;
	setp.ne.s32 	%p85, %r313, %r118;
	@%p85 bra 	$L__BB0_32;
$L__BB0_77:
	ld.param.f64 	%fd336, [eigenVecBatchKernel_param_8];
	ld.global.f64 	%fd326, [%rd5];
	abs.f64 	%fd327, %fd326;
	setp.geu.f64 	%p86, %fd327, %fd336;
	@%p86 bra 	$L__BB0_79;
	mov.b32 	%r292, 0;
	st.global.u32 	[%rd8], %r292;
$L__BB0_79:
	mul.wide.s32 	%rd448, %r2, 8;
	add.s64 	%rd17, %rd1, %rd448;
	rem.s32 	%r93, %r1, %r315;
	add.s32 	%r345, %r118, -1;
	setp.lt.s32 	%p87, %r93, 0;
	mov.b32 	%r344, 0;
	mov.u32 	%r343, %r118;
	@%p87 bra 	$L__BB0_82;
	mov.b32 	%r344, 0;
	mov.u32 	%r341, %r93;
$L__BB0_81:
	mov.u32 	%r343, %r345;
	mul.wide.s32 	%rd449, %r343, 4;
	add.s64 	%rd450, %rd8, %rd449;
	ld.global.u32 	%r295, [%rd450];
	setp.eq.s32 	%p88, %r295, 0;
	setp.ne.s32 	%p89, %r295, 0;
	selp.u32 	%r296, 1, 0, %p89;
	add.s32 	%r344, %r344, %r296;
	selp.s32 	%r297, -1, 0, %p88;
	add.s32 	%r341, %r341, %r297;
	mul.wide.s32 	%rd451, %r343, 8;
	add.s64 	%rd452, %rd17, %rd451;
	mov.b64 	%rd453, 0;
	st.global.u64 	[%rd452], %rd453;
	add.s32 	%r345, %r343, -1;
	setp.gt.s32 	%p90, %r341, -1;
	@%p90 bra 	$L__BB0_81;
$L__BB0_82:
	setp.lt.s32 	%p91, %r343, %r118;
	selp.b32 	%r347, %r343, %r345, %p91;
	mul.wide.s32 	%rd454, %r347, 8;
	add.s64 	%rd455, %rd17, %rd454;
	mov.b64 	%rd456, 4607182418800017408;
	st.global.u64 	[%rd455], %rd456;
	add.s32 	%r298, %r344, %r315;
	not.b32 	%r299, %r298;
	add.s32 	%r350, %r118, %r299;
	setp.lt.s32 	%p92, %r350, 0;
	setp.lt.s32 	%p93, %r347, 1;
	or.pred  	%p94, %p92, %p93;
	@%p94 bra 	$L__BB0_90;
	sub.s32 	%r106, %r118, %r93;
$L__BB0_84:
	add.s32 	%r109, %r347, -1;
	mul.wide.u32 	%rd458, %r109, 8;
	add.s64 	%rd19, %rd17, %rd458;
	mov.b64 	%rd459, 0;
	st.global.u64 	[%rd19], %rd459;
	mul.wide.u32 	%rd460, %r109, 4;
	add.s64 	%rd461, %rd8, %rd460;
	ld.global.u32 	%r300, [%rd461];
	setp.eq.s32 	%p95, %r300, 0;
	@%p95 bra 	$L__BB0_89;
	setp.ge.s32 	%p96, %r347, %r106;
	mov.f64 	%fd346, 0d0000000000000000;
	@%p96 bra 	$L__BB0_88;
	mad.lo.s32 	%r348, %r117, %r347, %r350;
	mul.wide.u32 	%rd462, %r347, 8;
	add.s64 	%rd467, %rd17, %rd462;
	mov.f64 	%fd346, 0d0000000000000000;
	mov.u32 	%r349, %r347;
$L__BB0_87:
	ld.global.f64 	%fd330, [%rd467];
	mul.wide.s32 	%rd463, %r348, 8;
	add.s64 	%rd464, %rd5, %rd463;
	ld.global.f64 	%fd331, [%rd464];
	mul.f64 	%fd332, %fd330, %fd331;
	sub.f64 	%fd346, %fd346, %fd332;
	st.global.f64 	[%rd19], %fd346;
	add.s32 	%r349, %r349, 1;
	add.s32 	%r348, %r348, %r117;
	add.s64 	%rd467, %rd467, 8;
	setp.lt.s32 	%p97, %r349, %r106;
	@%p97 bra 	$L__BB0_87;
$L__BB0_88:
	mad.lo.s32 	%r301, %r109, %r117, %r350;
	mul.wide.s32 	%rd465, %r301, 8;
	add.s64 	%rd466, %rd5, %rd465;
	ld.global.f64 	%fd333, [%rd466];
	div.rn.f64 	%fd334, %fd346, %fd333;
	st.global.f64 	[%rd19], %fd334;
	add.s32 	%r350, %r350, -1;
$L__BB0_89:
	setp.gt.s32 	%p98, %r350, -1;
	setp.gt.u32 	%p99, %r347, 1;
	and.pred  	%p100, %p98, %p99;
	mov.u32 	%r347, %r109;
	@%p100 bra 	$L__BB0_84;
$L__BB0_90:
	ret;

}


// ===== COMPILED SASS (sm_100) =====

	.target	sm_100

	.elftype	@"ET_EXEC"


//--------------------- .note.nv.tkinfo           --------------------------
	.section	.note.nv.tkinfo,"",@"SHT_NOTE"
	.sectionflags	@"SHF_NOTE_NV_TKINFO"
	.tkinfo
        /*0018*/ 	.word	0x00000002
        /*0030*/ 	.string	""
        /*0030*/ 	.string	"ptxas"
        /*0030*/ 	.string	"Cuda compilation tools, release 13.0, V13.0.88"
        /*0030*/ 	.string	"Build cuda_13.0.r13.0/compiler.36424714_0"
        /*0030*/ 	.string	"-arch sm_100 -m 64 "



//--------------------- .note.nv.cuinfo           --------------------------
	.section	.note.nv.cuinfo,"",@"SHT_NOTE"
	.sectionflags	@"SHF_NOTE_NV_CUINFO"
        /*0018*/ 	.short	0x0002
        /*001a*/ 	.short	0x0064
        /*001c*/ 	.short	0x0082
	.zero		2


//--------------------- .nv.info                  --------------------------
	.section	.nv.info,"",@"SHT_CUDA_INFO"
	.align	4


	//----- nvinfo : EIATTR_REGCOUNT
	.align		4
        /*0000*/ 	.byte	0x04, 0x2f
        /*0002*/ 	.short	(.L_1 - .L_0)
	.align		4
.L_0:
        /*0004*/ 	.word	index@(eigenVecBatchKernel)
        /*0008*/ 	.word	0x00000028


	//----- nvinfo : EIATTR_FRAME_SIZE
	.align		4
.L_1:
        /*000c*/ 	.byte	0x04, 0x11
        /*000e*/ 	.short	(.L_3 - .L_2)
	.align		4
.L_2:
        /*0010*/ 	.word	index@($__internal_0_$__cuda_sm20_div_rn_f64_full)
        /*0014*/ 	.word	0x00000000


	//----- nvinfo : EIATTR_FRAME_SIZE
	.align		4
.L_3:
        /*0018*/ 	.byte	0x04, 0x11
        /*001a*/ 	.short	(.L_5 - .L_4)
	.align		4
.L_4:
        /*001c*/ 	.word	index@(eigenVecBatchKernel)
        /*0020*/ 	.word	0x00000000


	//----- nvinfo : EIATTR_MIN_STACK_SIZE
	.align		4
.L_5:
        /*0024*/ 	.byte	0x04, 0x12
        /*0026*/ 	.short	(.L_7 - .L_6)
	.align		4
.L_6:
        /*0028*/ 	.word	index@(eigenVecBatchKernel)
        /*002c*/ 	.word	0x00000000
.L_7:


//--------------------- .nv.compat                --------------------------
	.section	.nv.compat,"",@"SHT_CUDA_COMPAT_INFO"
	.align	4
        /*0000*/ 	.byte	0x02, 0x09, 0x00, 0x00, 0x02, 0x02, 0x01, 0x00, 0x02, 0x05, 0x05, 0x00, 0x03, 0x07, 0x01, 0x01
        /*0010*/ 	.byte	0x02, 0x03, 0x00, 0x00, 0x02, 0x06, 0x01, 0x00, 0x04, 0x0b, 0x08, 0x00, 0x01, 0x00, 0x00, 0x00
        /*0020*/ 	.byte	0x00, 0x00, 0x00, 0x00


//--------------------- .nv.info.eigenVecBatchKernel --------------------------
	.section	.nv.info.eigenVecBatchKernel,"",@"SHT_CUDA_INFO"
	.sectionflags	@""
	.align	4


	//----- nvinfo : EIATTR_CUDA_API_VERSION
	.align		4
        /*0000*/ 	.byte	0x04, 0x37
        /*0002*/ 	.short	(.L_9 - .L_8)
.L_8:
        /*0004*/ 	.word	0x00000082


	//----- nvinfo : EIATTR_KPARAM_INFO
	.align		4
.L_9:
        /*0008*/ 	.byte	0x04, 0x17
        /*000a*/ 	.short	(.L_11 - .L_10)
.L_10:
        /*000c*/ 	.word	0x00000000
        /*0010*/ 	.short	0x0008
        /*0012*/ 	.short	0x0040
        /*0014*/ 	.byte	0x00, 0xf0, 0x21, 0x00


	//----- nvinfo : EIATTR_KPARAM_INFO
	.align		4
.L_11:
        /*0018*/ 	.byte	0x04, 0x17
        /*001a*/ 	.short	(.L_13 - .L_12)
.L_12:
        /*001c*/ 	.word	0x00000000
        /*0020*/ 	.short	0x0007
        /*0022*/ 	.short	0x0038
        /*0024*/ 	.byte	0x00, 0xf5, 0x21, 0x00


	//----- nvinfo : EIATTR_KPARAM_INFO
	.align		4
.L_13:
        /*0028*/ 	.byte	0x04, 0x17
        /*002a*/ 	.short	(.L_15 - .L_14)
.L_14:
        /*002c*/ 	.word	0x00000000
        /*0030*/ 	.short	0x0006
        /*0032*/ 	.short	0x0030
        /*0034*/ 	.byte	0x00, 0xf5, 0x21, 0x00


	//----- nvinfo : EIATTR_KPARAM_INFO
	.align		4
.L_15:
        /*0038*/ 	.byte	0x04, 0x17
        /*003a*/ 	.short	(.L_17 - .L_16)
.L_16:
        /*003c*/ 	.word	0x00000000
        /*0040*/ 	.short	0x0005
        /*0042*/ 	.short	0x0028
        /*0044*/ 	.byte	0x00, 0xf5, 0x21, 0x00


	//----- nvinfo : EIATTR_KPARAM_INFO
	.align		4
.L_17:
        /*0048*/ 	.byte	0x04, 0x17
        /*004a*/ 	.short	(.L_19 - .L_18)
.L_18:
        /*004c*/ 	.word	0x00000000
        /*0050*/ 	.short	0x0004
        /*0052*/ 	.short	0x0020
        /*0054*/ 	.byte	0x00, 0xf0, 0x11, 0x00


	//----- nvinfo : EIATTR_KPARAM_INFO
	.align		4
.L_19:
        /*0058*/ 	.byte	0x04, 0x17
        /*005a*/ 	.short	(.L_21 - .L_20)
.L_20:
        /*005c*/ 	.word	0x00000000
        /*0060*/ 	.short	0x0003
        /*0062*/ 	.short	0x0018
        /*0064*/ 	.byte	0x00, 0xf5, 0x21, 0x00


	//----- nvinfo : EIATTR_KPARAM_INFO
	.align		4
.L_21:
        /*0068*/ 	.byte	0x04, 0x17
        /*006a*/ 	.short	(.L_23 - .L_22)
.L_22:
        /*006c*/ 	.word	0x00000000
        /*0070*/ 	.short	0x0002
        /*0072*/ 	.short	0x0010
        /*0074*/ 	.byte	0x00, 0xf0, 0x11, 0x00


	//----- nvinfo : EIATTR_KPARAM_INFO
	.align		4
.L_23:
        /*0078*/ 	.byte	0x04, 0x17
        /*007a*/ 	.short	(.L_25 - .L_24)
.L_24:
        /*007c*/ 	.word	0x00000000
        /*0080*/ 	.short	0x0001
        /*0082*/ 	.short	0x0008
        /*0084*/ 	.byte	0x00, 0xf5, 0x21, 0x00


	//----- nvinfo : EIATTR_KPARAM_INFO
	.align		4
.L_25:
        /*0088*/ 	.byte	0x04, 0x17
        /*008a*/ 	.short	(.L_27 - .L_26)
.L_26:
        /*008c*/ 	.word	0x00000000
        /*0090*/ 	.short	0x0000
        /*0092*/ 	.short	0x0000
        /*0094*/ 	.byte	0x00, 0xf0, 0x11, 0x00


	//----- nvinfo : EIATTR_SPARSE_MMA_MASK
	.align		4
.L_27:
        /*0098*/ 	.byte	0x03, 0x50
        /*009a*/ 	.short	0x0000


	//----- nvinfo : EIATTR_MAXREG_COUNT
	.align		4
        /*009c*/ 	.byte	0x03, 0x1b
        /*009e*/ 	.short	0x00ff


	//----- nvinfo : EIATTR_MERCURY_ISA_VERSION
	.align		4
        /*00a0*/ 	.byte	0x03, 0x5f
        /*00a2*/ 	.short	0x0101


	//----- nvinfo : EIATTR_VRC_CTA_INIT_COUNT
	.align		4
        /*00a4*/ 	.byte	0x02, 0x4a
	.zero		1
	.zero		1


	//----- nvinfo : EIATTR_EXIT_INSTR_OFFSETS
	.align		4
        /*00a8*/ 	.byte	0x04, 0x1c
        /*00aa*/ 	.short	(.L_29 - .L_28)


	//   ....[0]....
.L_28:
        /*00ac*/ 	.word	0x00000070


	//   ....[1]....
        /*00b0*/ 	.word	0x000054a0


	//   ....[2]....
        /*00b4*/ 	.word	0x000058d0


	//----- nvinfo : EIATTR_CRS_STACK_SIZE
	.align		4
.L_29:
        /*00b8*/ 	.byte	0x04, 0x1e
        /*00ba*/ 	.short	(.L_31 - .L_30)
.L_30:
        /*00bc*/ 	.word	0x00000000


	//----- nvinfo : EIATTR_CBANK_PARAM_SIZE
	.align		4
.L_31:
        /*00c0*/ 	.byte	0x03, 0x19
        /*00c2*/ 	.short	0x0048


	//----- nvinfo : EIATTR_PARAM_CBANK
	.align		4
        /*00c4*/ 	.byte	0x04, 0x0a
        /*00c6*/ 	.short	(.L_33 - .L_32)
	.align		4
.L_32:
        /*00c8*/ 	.word	index@(.nv.constant0.eigenVecBatchKernel)
        /*00cc*/ 	.short	0x0380
        /*00ce*/ 	.short	0x0048


	//----- nvinfo : EIATTR_SW_WAR
	.align		4
.L_33:
        /*00d0*/ 	.byte	0x04, 0x36
        /*00d2*/ 	.short	(.L_35 - .L_34)
.L_34:
        /*00d4*/ 	.word	0x00000008
.L_35:


//--------------------- .nv.callgraph             --------------------------
	.section	.nv.callgraph,"",@"SHT_CUDA_CALLGRAPH"
	.align	4
	.sectionentsize	8
	.align		4
        /*0000*/ 	.word	0x00000000
	.align		4
        /*0004*/ 	.word	0xffffffff
	.align		4
        /*0008*/ 	.word	0x00000000
	.align		4
        /*000c*/ 	.word	0xfffffffe
	.align		4
        /*0010*/ 	.word	0x00000000
	.align		4
        /*0014*/ 	.word	0xfffffffd
	.align		4
        /*0018*/ 	.word	0x00000000
	.align		4
        /*001c*/ 	.word	0xfffffffc


//--------------------- .text.eigenVecBatchKernel --------------------------
	.section	.text.eigenVecBatchKernel,"ax",@progbits
	.align	128
        .global         eigenVecBatchKernel
        .type           eigenVecBatchKernel,@function
        .size           eigenVecBatchKernel,(.L_x_60 - eigenVecBatchKernel)
        .other          eigenVecBatchKernel,@"STO_CUDA_ENTRY STV_DEFAULT"
eigenVecBatchKernel:
.text.eigenVecBatchKernel:
[----:B------:R-:W-:Y:S01]  /*0000*/  LDC R1, c[0x0][0x37c] ;  /* 0x0000df00ff017b82 */ /* 0x000fe20000000800 */
[----:B------:R-:W0:Y:S07]  /*0010*/  S2R R3, SR_TID.X ;  /* 0x0000000000037919 */ /* 0x000e2e0000002100 */
[----:B------:R-:W0:Y:S01]  /*0020*/  S2UR UR4, SR_CTAID.X ;  /* 0x00000000000479c3 */ /* 0x000e220000002500 */
[----:B------:R-:W1:Y:S07]  /*0030*/  LDCU UR5, c[0x0][0x380] ;  /* 0x00007000ff0577ac */ /* 0x000e6e0008000800 */
[----:B------:R-:W0:Y:S02]  /*0040*/  LDC R4, c[0x0][0x360] ;  /* 0x0000d800ff047b82 */ /* 0x000e240000000800 */
[----:B0-----:R-:W-:-:S05]  /*0050*/  IMAD R4, R4, UR4, R3 ;  /* 0x0000000404047c24 */ /* 0x001fca000f8e0203 */
[----:B-1----:R-:W-:-:S13]  /*0060*/  ISETP.GE.AND P0, PT, R4, UR5, PT ;  /* 0x0000000504007c0c */ /* 0x002fda000bf06270 */
[----:B------:R-:W-:Y:S05]  /*0070*/  @P0 EXIT ;  /* 0x000000000000094d */ /* 0x000fea0003800000 */
[----:B------:R-:W0:Y:S01]  /*0080*/  LDC.64 R2, c[0x0][0x3a8] ;  /* 0x0000ea00ff027b82 */ /* 0x000e220000000a00 */
[----:B------:R-:W1:Y:S01]  /*0090*/  LDCU.64 UR8, c[0x0][0x358] ;  /* 0x00006b00ff0877ac */ /* 0x000e620008000a00 */
[----:B------:R-:W2:Y:S06]  /*00a0*/  LDCU UR7, c[0x0][0x3a0] ;  /* 0x00007400ff0777ac */ /* 0x000eac0008000800 */
[----:B------:R-:W3:Y:S01]  /*00b0*/  LDC.64 R14, c[0x0][0x3b0] ;  /* 0x0000ec00ff0e7b82 */ /* 0x000ee20000000a00 */
[----:B------:R-:W4:Y:S01]  /*00c0*/  LDCU UR4, c[0x0][0x390] ;  /* 0x00007200ff0477ac */ /* 0x000f220008000800 */
[----:B0-----:R-:W-:-:S06]  /*00d0*/  IMAD.WIDE R2, R4, 0x8, R2 ;  /* 0x0000000804027825 */ /* 0x001fcc00078e0202 */
[----:B-1----:R-:W5:Y:S01]  /*00e0*/  LDG.E.64 R2, desc[UR8][R2.64] ;  /* 0x0000000802027981 */ /* 0x002f62000c1e1b00 */
[----:B--2---:R-:W-:-:S04]  /*00f0*/  IABS R9, UR7 ;  /* 0x0000000700097c13 */ /* 0x004fc80008000000 */
[----:B------:R-:W0:Y:S08]  /*0100*/  I2F.RP R0, R9 ;  /* 0x0000000900007306 */ /* 0x000e300000209400 */
[----:B0-----:R-:W0:Y:S02]  /*0110*/  MUFU.RCP R0, R0 ;  /* 0x0000000000007308 */ /* 0x001e240000001000 */
[----:B0-----:R-:W-:-:S06]  /*0120*/  VIADD R6, R0, 0xffffffe ;  /* 0x0ffffffe00067836 */ /* 0x001fcc0000000000 */
[----:B------:R0:W1:Y:S02]  /*0130*/  F2I.FTZ.U32.TRUNC.NTZ R7, R6 ;  /* 0x0000000600077305 */ /* 0x000064000021f000 */
[----:B0-----:R-:W-:Y:S02]  /*0140*/  IMAD.MOV.U32 R6, RZ, RZ, RZ ;  /* 0x000000ffff067224 */ /* 0x001fe400078e00ff */
[----:B-1----:R-:W-:-:S04]  /*0150*/  IMAD.MOV R8, RZ, RZ, -R7 ;  /* 0x000000ffff087224 */ /* 0x002fc800078e0a07 */
[----:B------:R-:W-:Y:S01]  /*0160*/  IMAD R5, R8, R9, RZ ;  /* 0x0000000908057224 */ /* 0x000fe200078e02ff */
[----:B------:R-:W-:-:S03]  /*0170*/  IABS R8, R4 ;  /* 0x0000000400087213 */ /* 0x000fc60000000000 */
[----:B------:R-:W-:-:S06]  /*0180*/  IMAD.HI.U32 R7, R7, R5, R6 ;  /* 0x0000000507077227 */ /* 0x000fcc00078e0006 */
[----:B------:R-:W-:-:S04]  /*0190*/  IMAD.HI.U32 R5, R7, R8, RZ ;  /* 0x0000000807057227 */ /* 0x000fc800078e00ff */
[----:B------:R-:W-:Y:S02]  /*01a0*/  IMAD.MOV R0, RZ, RZ, -R5 ;  /* 0x000000ffff007224 */ /* 0x000fe400078e0a05 */
[----:B----4-:R-:W-:Y:S02]  /*01b0*/  IMAD.U32 R7, RZ, RZ, UR4 ;  /* 0x00000004ff077e24 */ /* 0x010fe4000f8e00ff */
[----:B------:R-:W-:-:S03]  /*01c0*/  IMAD R0, R9, R0, R8 ;  /* 0x0000000009007224 */ /* 0x000fc600078e0208 */
[----:B------:R-:W-:Y:S02]  /*01d0*/  VIMNMX R6, PT, PT, R7, UR7, PT ;  /* 0x0000000707067c48 */ /* 0x000fe4000bfe0100 */
[----:B------:R-:W-:-:S13]  /*01e0*/  ISETP.GT.U32.AND P1, PT, R9, R0, PT ;  /* 0x000000000900720c */ /* 0x000fda0003f24070 */
[----:B------:R-:W-:Y:S02]  /*01f0*/  @!P1 IMAD.IADD R0, R0, 0x1, -R9 ;  /* 0x0000000100009824 */ /* 0x000fe400078e0a09 */
[----:B------:R-:W-:Y:S01]  /*0200*/  @!P1 VIADD R5, R5, 0x1 ;  /* 0x0000000105059836 */ /* 0x000fe20000000000 */
[----:B------:R-:W-:Y:S02]  /*0210*/  ISETP.NE.AND P1, PT, RZ, UR7, PT ;  /* 0x00000007ff007c0c */ /* 0x000fe4000bf25270 */
[----:B------:R-:W-:Y:S01]  /*0220*/  ISETP.GE.U32.AND P0, PT, R0, R9, PT ;  /* 0x000000090000720c */ /* 0x000fe20003f06070 */
[----:B------:R-:W-:Y:S01]  /*0230*/  IMAD R9, R7, UR7, RZ ;  /* 0x0000000707097c24 */ /* 0x000fe2000f8e02ff */
[----:B------:R-:W-:-:S04]  /*0240*/  LOP3.LUT R0, R4, UR7, RZ, 0x3c, !PT ;  /* 0x0000000704007c12 */ /* 0x000fc8000f8e3cff */
[----:B------:R-:W-:-:S07]  /*0250*/  ISETP.GE.AND P2, PT, R0, RZ, PT ;  /* 0x000000ff0000720c */ /* 0x000fce0003f46270 */
[----:B------:R-:W-:Y:S01]  /*0260*/  @P0 VIADD R5, R5, 0x1 ;  /* 0x0000000105050836 */ /* 0x000fe20000000000 */
[----:B------:R-:W-:-:S03]  /*0270*/  ISETP.GE.AND P0, PT, R6, 0x1, PT ;  /* 0x000000010600780c */ /* 0x000fc60003f06270 */
[----:B------:R-:W-:Y:S02]  /*0280*/  IMAD.MOV.U32 R0, RZ, RZ, R5 ;  /* 0x000000ffff007224 */ /* 0x000fe400078e0005 */
[----:B------:R-:W-:Y:S02]  /*0290*/  IMAD R5, R4, R7, RZ ;  /* 0x0000000704057224 */ /* 0x000fe400078e02ff */
[----:B------:R-:W-:Y:S01]  /*02a0*/  @!P2 IMAD.MOV R0, RZ, RZ, -R0 ;  /* 0x000000ffff00a224 */ /* 0x000fe200078e0a00 */
[----:B------:R-:W-:Y:S01]  /*02b0*/  @!P1 LOP3.LUT R0, RZ, UR7, RZ, 0x33, !PT ;  /* 0x00000007ff009c12 */ /* 0x000fe2000f8e33ff */
[----:B------:R-:W-:-:S04]  /*02c0*/  IMAD R11, R5, UR7, RZ ;  /* 0x00000007050b7c24 */ /* 0x000fc8000f8e02ff */
[----:B------:R-:W-:Y:S02]  /*02d0*/  IMAD R0, R0, R9, RZ ;  /* 0x0000000900007224 */ /* 0x000fe400078e02ff */
[----:B---3--:R-:W-:Y:S01]  /*02e0*/  IMAD.WIDE R14, R11, 0x8, R14 ;  /* 0x000000080b0e7825 */ /* 0x008fe200078e020e */
[----:B------:R-:W-:Y:S06]  /*02f0*/  @!P0 BRA `(.L_x_0) ;  /* 0x0000000800608947 */ /* 0x000fec0003800000 */
[C---:B------:R-:W-:Y:S01]  /*0300*/  LOP3.LUT R24, R7.reuse, 0xf, RZ, 0xc0, !PT ;  /* 0x0000000f07187812 */ /* 0x040fe200078ec0ff */
[----:B------:R-:W-:Y:S01]  /*0310*/  UMOV UR4, URZ ;  /* 0x000000ff00047c82 */ /* 0x000fe20008000000 */
[----:B------:R-:W-:Y:S02]  /*0320*/  LOP3.LUT R25, R7, 0x7, RZ, 0xc0, !PT ;  /* 0x0000000707197812 */ /* 0x000fe400078ec0ff */
[----:B------:R-:W-:Y:S01]  /*0330*/  SHF.R.S32.HI R9, RZ, 0x1f, R0 ;  /* 0x0000001fff097819 */ /* 0x000fe20000011400 */
[----:B------:R-:W-:Y:S02]  /*0340*/  VIADD R6, R24, 0xffffffff ;  /* 0xffffffff18067836 */ /* 0x000fe40000000000 */
[----:B------:R-:W-:-:S03]  /*0350*/  VIADD R8, R25, 0xffffffff ;  /* 0xffffffff19087836 */ /* 0x000fc60000000000 */
[----:B------:R-:W-:Y:S02]  /*0360*/  ISETP.GE.U32.AND P0, PT, R6, 0x7, PT ;  /* 0x000000070600780c */ /* 0x000fe40003f06070 */
[----:B------:R-:W-:Y:S02]  /*0370*/  ISETP.GE.U32.AND P1, PT, R8, 0x3, PT ;  /* 0x000000030800780c */ /* 0x000fe40003f26070 */
[C---:B------:R-:W-:Y:S02]  /*0380*/  LOP3.LUT R6, R7.reuse, 0x7ffffff0, RZ, 0xc0, !PT ;  /* 0x7ffffff007067812 */ /* 0x040fe400078ec0ff */
[----:B------:R-:W-:-:S09]  /*0390*/  LOP3.LUT R8, R7, 0x3, RZ, 0xc0, !PT ;  /* 0x0000000307087812 */ /* 0x000fd200078ec0ff */
.L_x_6:
[----:B0-----:R-:W0:Y:S01]  /*03a0*/  LDC R7, c[0x0][0x390] ;  /* 0x0000e400ff077b82 */ /* 0x001e220000000800 */
[----:B-1----:R-:W1:Y:S01]  /*03b0*/  LDCU UR7, c[0x0][0x3a0] ;  /* 0x00007400ff0777ac */ /* 0x002e620008000800 */
[----:B----4-:R-:W-:Y:S01]  /*03c0*/  IMAD.MOV.U32 R11, RZ, RZ, RZ ;  /* 0x000000ffff0b7224 */ /* 0x010fe200078e00ff */
[C---:B0-----:R-:W-:Y:S01]  /*03d0*/  ISETP.GE.U32.AND P2, PT, R7.reuse, 0x10, PT ;  /* 0x000000100700780c */ /* 0x041fe20003f46070 */
[----:B------:R-:W-:Y:S01]  /*03e0*/  IMAD R10, R7, UR4, RZ ;  /* 0x00000004070a7c24 */ /* 0x000fe2000f8e02ff */
[----:B------:R-:W-:-:S04]  /*03f0*/  UIADD3 UR4, UPT, UPT, UR4, 0x1, URZ ;  /* 0x0000000104047890 */ /* 0x000fc8000fffe0ff */
[----:B-1----:R-:W-:-:S07]  /*0400*/  UISETP.NE.AND UP0, UPT, UR4, UR7, UPT ;  /* 0x000000070400728c */ /* 0x002fce000bf05270 */
[----:B--23--:R-:W-:Y:S05]  /*0410*/  @!P2 BRA `(.L_x_1) ;  /* 0x0000000000b0a947 */ /* 0x00cfea0003800000 */
[----:B------:R-:W0:Y:S01]  /*0420*/  LDCU.64 UR10, c[0x0][0x388] ;  /* 0x00007100ff0a77ac */ /* 0x000e220008000a00 */
[----:B------:R-:W-:-:S05]  /*0430*/  UMOV UR5, URZ ;  /* 0x000000ff00057c82 */ /* 0x000fca0008000000 */
.L_x_2:
[----:B--2---:R-:W-:-:S05]  /*0440*/  VIADD R13, R10, UR5 ;  /* 0x000000050a0d7c36 */ /* 0x004fca0008000000 */
[----:B------:R-:W-:-:S05]  /*0450*/  IADD3 R11, P2, PT, R0, R13, RZ ;  /* 0x0000000d000b7210 */ /* 0x000fca0007f5e0ff */
[----:B------:R-:W-:Y:S01]  /*0460*/  IMAD.X R12, RZ, RZ, R9, P2 ;  /* 0x000000ffff0c7224 */ /* 0x000fe200010e0609 */
[----:B0-----:R-:W-:-:S04]  /*0470*/  LEA R16, P2, R11, UR10, 0x3 ;  /* 0x0000000a0b107c11 */ /* 0x001fc8000f8418ff */
[----:B------:R-:W-:-:S05]  /*0480*/  LEA.HI.X R17, R11, UR11, R12, 0x3, P2 ;  /* 0x0000000b0b117c11 */ /* 0x000fca00090f1c0c */
[----:B------:R-:W2:Y:S01]  /*0490*/  LDG.E.64 R18, desc[UR8][R16.64] ;  /* 0x0000000810127981 */ /* 0x000ea2000c1e1b00 */
[----:B------:R-:W-:-:S05]  /*04a0*/  IMAD.WIDE.U32 R12, R13, 0x8, R14 ;  /* 0x000000080d0c7825 */ /* 0x000fca00078e000e */
[----:B--2---:R0:W-:Y:S04]  /*04b0*/  STG.E.64 desc[UR8][R12.64], R18 ;  /* 0x000000120c007986 */ /* 0x0041e8000c101b08 */
[----:B------:R-:W2:Y:S04]  /*04c0*/  LDG.E.64 R20, desc[UR8][R16.64+0x8] ;  /* 0x0000080810147981 */ /* 0x000ea8000c1e1b00 */
[----:B--2---:R1:W-:Y:S04]  /*04d0*/  STG.E.64 desc[UR8][R12.64+0x8], R20 ;  /* 0x000008140c007986 */ /* 0x0043e8000c101b08 */
[----:B------:R-:W2:Y:S04]  /*04e0*/  LDG.E.64 R22, desc[UR8][R16.64+0x10] ;  /* 0x0000100810167981 */ /* 0x000ea8000c1e1b00 */
[----:B--2---:R2:W-:Y:S04]  /*04f0*/  STG.E.64 desc[UR8][R12.64+0x10], R22 ;  /* 0x000010160c007986 */ /* 0x0045e8000c101b08 */
[----:B------:R-:W3:Y:S04]  /*0500*/  LDG.E.64 R26, desc[UR8][R16.64+0x18] ;  /* 0x00001808101a7981 */ /* 0x000ee8000c1e1b00 */
[----:B---3--:R3:W-:Y:S04]  /*0510*/  STG.E.64 desc[UR8][R12.64+0x18], R26 ;  /* 0x0000181a0c007986 */ /* 0x0087e8000c101b08 */
[----:B------:R-:W4:Y:S04]  /*0520*/  LDG.E.64 R28, desc[UR8][R16.64+0x20] ;  /* 0x00002008101c7981 */ /* 0x000f28000c1e1b00 */
[----:B----4-:R4:W-:Y:S04]  /*0530*/  STG.E.64 desc[UR8][R12.64+0x20], R28 ;  /* 0x0000201c0c007986 */ /* 0x0109e8000c101b08 */
[----:B------:R-:W2:Y:S04]  /*0540*/  LDG.E.64 R30, desc[UR8][R16.64+0x28] ;  /* 0x00002808101e7981 */ /* 0x000ea8000c1e1b00 */
[----:B--2---:R2:W-:Y:S04]  /*0550*/  STG.E.64 desc[UR8][R12.64+0x28], R30 ;  /* 0x0000281e0c007986 */ /* 0x0045e8000c101b08 */
[----:B0-----:R-:W3:Y:S04]  /*0560*/  LDG.E.64 R18, desc[UR8][R16.64+0x30] ;  /* 0x0000300810127981 */ /* 0x001ee8000c1e1b00 */
[----:B---3--:R0:W-:Y:S04]  /*0570*/  STG.E.64 desc[UR8][R12.64+0x30], R18 ;  /* 0x000030120c007986 */ /* 0x0081e8000c101b08 */
[----:B-1----:R-:W3:Y:S04]  /*0580*/  LDG.E.64 R20, desc[UR8][R16.64+0x38] ;  /* 0x0000380810147981 */ /* 0x002ee8000c1e1b00 */
[----:B---3--:R1:W-:Y:S04]  /*0590*/  STG.E.64 desc[UR8][R12.64+0x38], R20 ;  /* 0x000038140c007986 */ /* 0x0083e8000c101b08 */
[----:B------:R-:W3:Y:S04]  /*05a0*/  LDG.E.64 R22, desc[UR8][R16.64+0x40] ;  /* 0x0000400810167981 */ /* 0x000ee8000c1e1b00 */
[----:B---3--:R3:W-:Y:S04]  /*05b0*/  STG.E.64 desc[UR8][R12.64+0x40], R22 ;  /* 0x000040160c007986 */ /* 0x0087e8000c101b08 */
[----:B------:R-:W4:Y:S04]  /*05c0*/  LDG.E.64 R26, desc[UR8][R16.64+0x48] ;  /* 0x00004808101a7981 */ /* 0x000f28000c1e1b00 */
[----:B----4-:R4:W-:Y:S04]  /*05d0*/  STG.E.64 desc[UR8][R12.64+0x48], R26 ;  /* 0x0000481a0c007986 */ /* 0x0109e8000c101b08 */
[----:B------:R-:W2:Y:S04]  /*05e0*/  LDG.E.64 R28, desc[UR8][R16.64+0x50] ;  /* 0x00005008101c7981 */ /* 0x000ea8000c1e1b00 */
[----:B--2---:R2:W-:Y:S04]  /*05f0*/  STG.E.64 desc[UR8][R12.64+0x50], R28 ;  /* 0x0000501c0c007986 */ /* 0x0045e8000c101b08 */
[----:B------:R-:W3:Y:S04]  /*0600*/  LDG.E.64 R30, desc[UR8][R16.64+0x58] ;  /* 0x00005808101e7981 */ /* 0x000ee8000c1e1b00 */
[----:B---3--:R2:W-:Y:S04]  /*0610*/  STG.E.64 desc[UR8][R12.64+0x58], R30 ;  /* 0x0000581e0c007986 */ /* 0x0085e8000c101b08 */
[----:B0-----:R-:W3:Y:S04]  /*0620*/  LDG.E.64 R18, desc[UR8][R16.64+0x60] ;  /* 0x0000600810127981 */ /* 0x001ee8000c1e1b00 */
[----:B---3--:R2:W-:Y:S04]  /*0630*/  STG.E.64 desc[UR8][R12.64+0x60], R18 ;  /* 0x000060120c007986 */ /* 0x0085e8000c101b08 */
[----:B-1----:R-:W3:Y:S04]  /*0640*/  LDG.E.64 R20, desc[UR8][R16.64+0x68] ;  /* 0x0000680810147981 */ /* 0x002ee8000c1e1b00 */
[----:B---3--:R2:W-:Y:S04]  /*0650*/  STG.E.64 desc[UR8][R12.64+0x68], R20 ;  /* 0x000068140c007986 */ /* 0x0085e8000c101b08 */
[----:B------:R-:W3:Y:S04]  /*0660*/  LDG.E.64 R22, desc[UR8][R16.64+0x70] ;  /* 0x0000700810167981 */ /* 0x000ee8000c1e1b00 */
[----:B---3--:R2:W-:Y:S04]  /*0670*/  STG.E.64 desc[UR8][R12.64+0x70], R22 ;  /* 0x000070160c007986 */ /* 0x0085e8000c101b08 */
[----:B----4-:R-:W3:Y:S01]  /*0680*/  LDG.E.64 R26, desc[UR8][R16.64+0x78] ;  /* 0x00007808101a7981 */ /* 0x010ee2000c1e1b00 */
[----:B------:R-:W-:-:S06]  /*0690*/  UIADD3 UR5, UPT, UPT, UR5, 0x10, URZ ;  /* 0x0000001005057890 */ /* 0x000fcc000fffe0ff */
[----:B------:R-:W-:Y:S01]  /*06a0*/  ISETP.NE.AND P2, PT, R6, UR5, PT ;  /* 0x0000000506007c0c */ /* 0x000fe2000bf45270 */
[----:B---3--:R2:W-:-:S12]  /*06b0*/  STG.E.64 desc[UR8][R12.64+0x78], R26 ;  /* 0x0000781a0c007986 */ /* 0x0085d8000c101b08 */
[----:B------:R-:W-:Y:S05]  /*06c0*/  @P2 BRA `(.L_x_2) ;  /* 0xfffffffc005c2947 */ /* 0x000fea000383ffff */
[----:B------:R-:W-:-:S07]  /*06d0*/  IMAD.MOV.U32 R11, RZ, RZ, R6 ;  /* 0x000000ffff0b7224 */ /* 0x000fce00078e0006 */
.L_x_1:
[----:B------:R-:W-:-:S13]  /*06e0*/  ISETP.NE.AND P2, PT, R24, RZ, PT ;  /* 0x000000ff1800720c */ /* 0x000fda0003f45270 */
[----:B------:R-:W-:Y:S05]  /*06f0*/  @!P2 BRA `(.L_x_3) ;  /* 0x00000004005ca947 */ /* 0x000fea0003800000 */
[----:B------:R-:W-:Y:S01]  /*0700*/  ISETP.NE.AND P2, PT, R25, RZ, PT ;  /* 0x000000ff1900720c */ /* 0x000fe20003f45270 */
[----:B------:R-:W-:-:S12]  /*0710*/  @!P0 BRA `(.L_x_4) ;  /* 0x0000000000808947 */ /* 0x000fd80003800000 */
[----:B------:R-:W0:Y:S01]  /*0720*/  LDCU.64 UR10, c[0x0][0x388] ;  /* 0x00007100ff0a77ac */ /* 0x000e220008000a00 */
[----:B--2---:R-:W-:-:S05]  /*0730*/  IMAD.IADD R21, R10, 0x1, R11 ;  /* 0x000000010a157824 */ /* 0x004fca00078e020b */
[----:B------:R-:W-:-:S05]  /*0740*/  IADD3 R12, P3, PT, R0, R21, RZ ;  /* 0x00000015000c7210 */ /* 0x000fca0007f7e0ff */
[----:B------:R-:W-:Y:S01]  /*0750*/  IMAD.X R13, RZ, RZ, R9, P3 ;  /* 0x000000ffff0d7224 */ /* 0x000fe200018e0609 */
[----:B0-----:R-:W-:-:S04]  /*0760*/  LEA R18, P3, R12, UR10, 0x3 ;  /* 0x0000000a0c127c11 */ /* 0x001fc8000f8618ff */
[----:B------:R-:W-:-:S06]  /*0770*/  LEA.HI.X R19, R12, UR11, R13, 0x3, P3 ;  /* 0x0000000b0c137c11 */ /* 0x000fcc00098f1c0d */
[----:B------:R-:W2:Y:S01]  /*0780*/  LDG.E.64 R18, desc[UR8][R18.64] ;  /* 0x0000000812127981 */ /* 0x000ea2000c1e1b00 */
[----:B------:R-:W-:Y:S01]  /*0790*/  IADD3 R17, P3, PT, R10, R11, RZ ;  /* 0x0000000b0a117210 */ /* 0x000fe20007f7e0ff */
[----:B------:R-:W-:-:S04]  /*07a0*/  IMAD.WIDE.U32 R20, R21, 0x8, R14 ;  /* 0x0000000815147825 */ /* 0x000fc800078e000e */
[----:B------:R-:W-:Y:S01]  /*07b0*/  IMAD.X R26, RZ, RZ, RZ, P3 ;  /* 0x000000ffff1a7224 */ /* 0x000fe200018e06ff */
[----:B------:R-:W-:-:S05]  /*07c0*/  IADD3 R13, P3, PT, R0, R17, RZ ;  /* 0x00000011000d7210 */ /* 0x000fca0007f7e0ff */
[----:B------:R-:W-:Y:S01]  /*07d0*/  IMAD.X R16, R9, 0x1, R26, P3 ;  /* 0x0000000109107824 */ /* 0x000fe200018e061a */
[----:B------:R-:W-:-:S04]  /*07e0*/  LEA R12, P3, R13, UR10, 0x3 ;  /* 0x0000000a0d0c7c11 */ /* 0x000fc8000f8618ff */
[----:B------:R-:W-:Y:S01]  /*07f0*/  LEA.HI.X R13, R13, UR11, R16, 0x3, P3 ;  /* 0x0000000b0d0d7c11 */ /* 0x000fe200098f1c10 */
[----:B--2---:R0:W-:Y:S04]  /*0800*/  STG.E.64 desc[UR8][R20.64], R18 ;  /* 0x0000001214007986 */ /* 0x0041e8000c101b08 */
[----:B------:R-:W2:Y:S01]  /*0810*/  LDG.E.64 R22, desc[UR8][R12.64+0x8] ;  /* 0x000008080c167981 */ /* 0x000ea2000c1e1b00 */
[----:B------:R-:W-:-:S04]  /*0820*/  LEA R16, P3, R17, R14, 0x3 ;  /* 0x0000000e11107211 */ /* 0x000fc800078618ff */
[----:B------:R-:W-:-:S05]  /*0830*/  LEA.HI.X R17, R17, R15, R26, 0x3, P3 ;  /* 0x0000000f11117211 */ /* 0x000fca00018f1c1a */
[----:B--2---:R1:W-:Y:S04]  /*0840*/  STG.E.64 desc[UR8][R16.64+0x8], R22 ;  /* 0x0000081610007986 */ /* 0x0043e8000c101b08 */
[----:B------:R-:W2:Y:S04]  /*0850*/  LDG.E.64 R26, desc[UR8][R12.64+0x10] ;  /* 0x000010080c1a7981 */ /* 0x000ea8000c1e1b00 */
[----:B--2---:R3:W-:Y:S04]  /*0860*/  STG.E.64 desc[UR8][R16.64+0x10], R26 ;  /* 0x0000101a10007986 */ /* 0x0047e8000c101b08 */
[----:B------:R-:W2:Y:S04]  /*0870*/  LDG.E.64 R28, desc[UR8][R12.64+0x18] ;  /* 0x000018080c1c7981 */ /* 0x000ea8000c1e1b00 */
[----:B--2---:R3:W-:Y:S04]  /*0880*/  STG.E.64 desc[UR8][R16.64+0x18], R28 ;  /* 0x0000181c10007986 */ /* 0x0047e8000c101b08 */
[----:B------:R-:W2:Y:S04]  /*0890*/  LDG.E.64 R30, desc[UR8][R12.64+0x20] ;  /* 0x000020080c1e7981 */ /* 0x000ea8000c1e1b00 */
[----:B--2---:R3:W-:Y:S04]  /*08a0*/  STG.E.64 desc[UR8][R16.64+0x20], R30 ;  /* 0x0000201e10007986 */ /* 0x0047e8000c101b08 */
[----:B0-----:R-:W2:Y:S04]  /*08b0*/  LDG.E.64 R18, desc[UR8][R12.64+0x28] ;  /* 0x000028080c127981 */ /* 0x001ea8000c1e1b00 */
[----:B--2---:R3:W-:Y:S04]  /*08c0*/  STG.E.64 desc[UR8][R16.64+0x28], R18 ;  /* 0x0000281210007986 */ /* 0x0047e8000c101b08 */
[----:B------:R-:W2:Y:S04]  /*08d0*/  LDG.E.64 R20, desc[UR8][R12.64+0x30] ;  /* 0x000030080c147981 */ /* 0x000ea8000c1e1b00 */
[----:B--2---:R3:W-:Y:S04]  /*08e0*/  STG.E.64 desc[UR8][R16.64+0x30], R20 ;  /* 0x0000301410007986 */ /* 0x0047e8000c101b08 */
[----:B-1----:R-:W2:Y:S01]  /*08f0*/  LDG.E.64 R22, desc[UR8][R12.64+0x38] ;  /* 0x000038080c167981 */ /* 0x002ea2000c1e1b00 */
[----:B------:R-:W-:-:S03]  /*0900*/  VIADD R11, R11, 0x8 ;  /* 0x000000080b0b7836 */ /* 0x000fc60000000000 */
[----:B--2---:R3:W-:Y:S04]  /*0910*/  STG.E.64 desc[UR8][R16.64+0x38], R22 ;  /* 0x0000381610007986 */ /* 0x0047e8000c101b08 */
.L_x_4:
[----:B------:R-:W-:Y:S05]  /*0920*/  @!P2 BRA `(.L_x_3) ;  /* 0x0000000000d0a947 */ /* 0x000fea0003800000 */
[----:B------:R-:W-:Y:S01]  /*0930*/  ISETP.NE.AND P2, PT, R8, RZ, PT ;  /* 0x000000ff0800720c */ /* 0x000fe20003f45270 */
[----:B------:R-:W-:-:S12]  /*0940*/  @!P1 BRA `(.L_x_5) ;  /* 0x0000000000609947 */ /* 0x000fd80003800000 */
[----:B------:R-:W0:Y:S01]  /*0950*/  LDCU.64 UR10, c[0x0][0x388] ;  /* 0x00007100ff0a77ac */ /* 0x000e220008000a00 */
[----:B--23--:R-:W-:-:S05]  /*0960*/  IMAD.IADD R29, R10, 0x1, R11 ;  /* 0x000000010a1d7824 */ /* 0x00cfca00078e020b */
        /* <DEDUP_REMOVED lines=19> */
[----:B------:R-:W2:Y:S01]  /*0aa0*/  LDG.E.64 R26, desc[UR8][R12.64+0x18] ;  /* 0x000018080c1a7981 */ /* 0x000ea2000c1e1b00 */
[----:B------:R-:W-:-:S03]  /*0ab0*/  VIADD R11, R11, 0x4 ;  /* 0x000000040b0b7836 */ /* 0x000fc60000000000 */
[----:B--2---:R0:W-:Y:S04]  /*0ac0*/  STG.E.64 desc[UR8][R16.64+0x18], R26 ;  /* 0x0000181a10007986 */ /* 0x0041e8000c101b08 */
.L_x_5:
[----:B------:R-:W-:Y:S05]  /*0ad0*/  @!P2 BRA `(.L_x_3) ;  /* 0x000000000064a947 */ /* 0x000fea0003800000 */
[----:B------:R-:W1:Y:S01]  /*0ae0*/  LDCU.64 UR10, c[0x0][0x388] ;  /* 0x00007100ff0a77ac */ /* 0x000e620008000a00 */
[----:B0--3--:R-:W-:-:S05]  /*0af0*/  IMAD.IADD R17, R10, 0x1, R11 ;  /* 0x000000010a117824 */ /* 0x009fca00078e020b */
[----:B--2---:R-:W-:-:S05]  /*0b00*/  IADD3 R13, P2, PT, R0, R17, RZ ;  /* 0x00000011000d7210 */ /* 0x004fca0007f5e0ff */
[----:B------:R-:W-:Y:S01]  /*0b10*/  IMAD.X R16, RZ, RZ, R9, P2 ;  /* 0x000000ffff107224 */ /* 0x000fe200010e0609 */
[----:B-1----:R-:W-:-:S04]  /*0b20*/  LEA R12, P2, R13, UR10, 0x3 ;  /* 0x0000000a0d0c7c11 */ /* 0x002fc8000f8418ff */
[----:B------:R-:W-:-:S06]  /*0b30*/  LEA.HI.X R13, R13, UR11, R16, 0x3, P2 ;  /* 0x0000000b0d0d7c11 */ /* 0x000fcc00090f1c10 */
[----:B------:R-:W2:Y:S01]  /*0b40*/  LDG.E.64 R12, desc[UR8][R12.64] ;  /* 0x000000080c0c7981 */ /* 0x000ea2000c1e1b00 */
[----:B------:R-:W-:Y:S01]  /*0b50*/  IMAD.WIDE.U32 R16, R17, 0x8, R14 ;  /* 0x0000000811107825 */ /* 0x000fe200078e000e */
[----:B------:R-:W-:-:S04]  /*0b60*/  ISETP.NE.AND P2, PT, R8, 0x1, PT ;  /* 0x000000010800780c */ /* 0x000fc80003f45270 */
[----:B--2---:R1:W-:Y:S09]  /*0b70*/  STG.E.64 desc[UR8][R16.64], R12 ;  /* 0x0000000c10007986 */ /* 0x0043f2000c101b08 */
[----:B------:R-:W-:Y:S05]  /*0b80*/  @!P2 BRA `(.L_x_3) ;  /* 0x000000000038a947 */ /* 0x000fea0003800000 */
[----:B-1----:R-:W-:-:S05]  /*0b90*/  IADD3 R17, P2, PT, R10, R11, RZ ;  /* 0x0000000b0a117210 */ /* 0x002fca0007f5e0ff */
[----:B------:R-:W-:Y:S01]  /*0ba0*/  IMAD.X R18, RZ, RZ, RZ, P2 ;  /* 0x000000ffff127224 */ /* 0x000fe200010e06ff */
[----:B------:R-:W-:-:S05]  /*0bb0*/  IADD3 R10, P2, PT, R0, R17, RZ ;  /* 0x00000011000a7210 */ /* 0x000fca0007f5e0ff */
[----:B------:R-:W-:Y:S01]  /*0bc0*/  IMAD.X R11, R9, 0x1, R18, P2 ;  /* 0x00000001090b7824 */ /* 0x000fe200010e0612 */
[----:B------:R-:W-:-:S04]  /*0bd0*/  LEA R12, P2, R10, UR10, 0x3 ;  /* 0x0000000a0a0c7c11 */ /* 0x000fc8000f8418ff */
[----:B------:R-:W-:-:S05]  /*0be0*/  LEA.HI.X R13, R10, UR11, R11, 0x3, P2 ;  /* 0x0000000b0a0d7c11 */ /* 0x000fca00090f1c0b */
[----:B------:R-:W2:Y:S01]  /*0bf0*/  LDG.E.64 R10, desc[UR8][R12.64+0x8] ;  /* 0x000008080c0a7981 */ /* 0x000ea2000c1e1b00 */
[----:B------:R-:W-:-:S04]  /*0c00*/  LEA R16, P2, R17, R14, 0x3 ;  /* 0x0000000e11107211 */ /* 0x000fc800078418ff */
[----:B------:R-:W-:Y:S02]  /*0c10*/  LEA.HI.X R17, R17, R15, R18, 0x3, P2 ;  /* 0x0000000f11117211 */ /* 0x000fe400010f1c12 */
[----:B------:R-:W-:-:S03]  /*0c20*/  ISETP.NE.AND P2, PT, R8, 0x2, PT ;  /* 0x000000020800780c */ /* 0x000fc60003f45270 */
[----:B--2---:R4:W-:Y:S10]  /*0c30*/  STG.E.64 desc[UR8][R16.64+0x8], R10 ;  /* 0x0000080a10007986 */ /* 0x0049f4000c101b08 */
[----:B------:R-:W-:Y:S05]  /*0c40*/  @!P2 BRA `(.L_x_3) ;  /* 0x000000000008a947 */ /* 0x000fea0003800000 */
[----:B----4-:R-:W2:Y:S04]  /*0c50*/  LDG.E.64 R10, desc[UR8][R12.64+0x10] ;  /* 0x000010080c0a7981 */ /* 0x010ea8000c1e1b00 */
[----:B--2---:R0:W-:Y:S02]  /*0c60*/  STG.E.64 desc[UR8][R16.64+0x10], R10 ;  /* 0x0000100a10007986 */ /* 0x0041e4000c101b08 */
.L_x_3:
[----:B------:R-:W-:Y:S05]  /*0c70*/  BRA.U UP0, `(.L_x_6) ;  /* 0xfffffff500c87547 */ /* 0x000fea000b83ffff */
.L_x_0:
[----:B------:R-:W-:-:S09]  /*0c80*/  UISETP.GE.AND UP0, UPT, UR7, 0x1, UPT ;  /* 0x000000010700788c */ /* 0x000fd2000bf06270 */
[----:B------:R-:W-:Y:S05]  /*0c90*/  BRA.U !UP0, `(.L_x_7) ;  /* 0x0000000d08ec7547 */ /* 0x000fea000b800000 */
[----:B------:R-:W-:Y:S01]  /*0ca0*/  UISETP.GE.U32.AND UP1, UPT, UR7, 0x10, UPT ;  /* 0x000000100700788c */ /* 0x000fe2000bf26070 */
[----:B------:R-:W-:Y:S01]  /*0cb0*/  IMAD.MOV.U32 R0, RZ, RZ, RZ ;  /* 0x000000ffff007224 */ /* 0x000fe200078e00ff */
[----:B------:R-:W-:-:S04]  /*0cc0*/  ULOP3.LUT UR4, UR7, 0xf, URZ, 0xc0, !UPT ;  /* 0x0000000f07047892 */ /* 0x000fc8000f8ec0ff */
[----:B------:R-:W-:-:S03]  /*0cd0*/  UISETP.NE.AND UP2, UPT, UR4, URZ, UPT ;  /* 0x000000ff0400728c */ /* 0x000fc6000bf45270 */
[----:B------:R-:W-:Y:S08]  /*0ce0*/  BRA.U !UP1, `(.L_x_8) ;  /* 0x0000000909107547 */ /* 0x000ff0000b800000 */
[----:B------:R-:W-:Y:S01]  /*0cf0*/  ULOP3.LUT UR5, UR7, 0x7ffffff0, URZ, 0xc0, !UPT ;  /* 0x7ffffff007057892 */ /* 0x000fe2000f8ec0ff */
[----:B------:R-:W-:-:S05]  /*0d00*/  IMAD.MOV.U32 R6, RZ, RZ, RZ ;  /* 0x000000ffff067224 */ /* 0x000fca00078e00ff */
[----:B------:R-:W-:-:S07]  /*0d10*/  IMAD.U32 R0, RZ, RZ, UR5 ;  /* 0x00000005ff007e24 */ /* 0x000fce000f8e00ff */
.L_x_9:
[----:B01-34-:R-:W-:-:S04]  /*0d20*/  IMAD R17, R6, R7, R6 ;  /* 0x0000000706117224 */ /* 0x01bfc800078e0206 */
[----:B------:R-:W-:-:S05]  /*0d30*/  IMAD.WIDE R16, R17, 0x8, R14 ;  /* 0x0000000811107825 */ /* 0x000fca00078e020e */
[----:B------:R-:W3:Y:S01]  /*0d40*/  LDG.E.64 R10, desc[UR8][R16.64] ;  /* 0x00000008100a7981 */ /* 0x000ee2000c1e1b00 */
[----:B------:R-:W-:Y:S01]  /*0d50*/  IMAD R9, R6, R7, R7 ;  /* 0x0000000706097224 */ /* 0x000fe200078e0207 */
[----:B------:R-:W-:-:S04]  /*0d60*/  SHF.R.S32.HI R8, RZ, 0x1f, R6 ;  /* 0x0000001fff087819 */ /* 0x000fc80000011406 */
[----:B--2---:R-:W-:-:S04]  /*0d70*/  IADD3 R13, P0, PT, R9, R6, RZ ;  /* 0x00000006090d7210 */ /* 0x004fc80007f1e0ff */
[----:B------:R-:W-:Y:S02]  /*0d80*/  LEA.HI.X.SX32 R20, R9, R8, 0x1, P0 ;  /* 0x0000000809147211 */ /* 0x000fe400000f0eff */
[----:B------:R-:W-:-:S04]  /*0d90*/  LEA R12, P0, R13, R14, 0x3 ;  /* 0x0000000e0d0c7211 */ /* 0x000fc800078018ff */
[----:B------:R-:W-:Y:S01]  /*0da0*/  LEA.HI.X R13, R13, R15, R20, 0x3, P0 ;  /* 0x0000000f0d0d7211 */ /* 0x000fe200000f1c14 */
[----:B---3-5:R-:W-:-:S07]  /*0db0*/  DADD R18, -R2, R10 ;  /* 0x0000000002127229 */ /* 0x028fce000000010a */
[----:B------:R0:W-:Y:S04]  /*0dc0*/  STG.E.64 desc[UR8][R16.64], R18 ;  /* 0x0000001210007986 */ /* 0x0001e8000c101b08 */
[----:B------:R-:W2:Y:S01]  /*0dd0*/  LDG.E.64 R20, desc[UR8][R12.64+0x8] ;  /* 0x000008080c147981 */ /* 0x000ea2000c1e1b00 */
[----:B------:R-:W-:-:S05]  /*0de0*/  IMAD.IADD R9, R9, 0x1, R7 ;  /* 0x0000000109097824 */ /* 0x000fca00078e0207 */
[----:B------:R-:W-:-:S04]  /*0df0*/  IADD3 R11, P0, PT, R9, R6, RZ ;  /* 0x00000006090b7210 */ /* 0x000fc80007f1e0ff */
[----:B------:R-:W-:Y:S02]  /*0e00*/  LEA.HI.X.SX32 R22, R9, R8, 0x1, P0 ;  /* 0x0000000809167211 */ /* 0x000fe400000f0eff */
[----:B------:R-:W-:-:S04]  /*0e10*/  LEA R10, P0, R11, R14, 0x3 ;  /* 0x0000000e0b0a7211 */ /* 0x000fc800078018ff */
[----:B------:R-:W-:Y:S01]  /*0e20*/  LEA.HI.X R11, R11, R15, R22, 0x3, P0 ;  /* 0x0000000f0b0b7211 */ /* 0x000fe200000f1c16 */
[----:B--2---:R-:W-:-:S07]  /*0e30*/  DADD R20, -R2, R20 ;  /* 0x0000000002147229 */ /* 0x004fce0000000114 */
[----:B------:R1:W-:Y:S04]  /*0e40*/  STG.E.64 desc[UR8][R12.64+0x8], R20 ;  /* 0x000008140c007986 */ /* 0x0003e8000c101b08 */
[----:B------:R-:W2:Y:S01]  /*0e50*/  LDG.E.64 R22, desc[UR8][R10.64+0x10] ;  /* 0x000010080a167981 */ /* 0x000ea2000c1e1b00 */
[----:B------:R-:W-:-:S05]  /*0e60*/  IMAD.IADD R9, R9, 0x1, R7 ;  /* 0x0000000109097824 */ /* 0x000fca00078e0207 */
[----:B0-----:R-:W-:-:S04]  /*0e70*/  IADD3 R17, P0, PT, R9, R6, RZ ;  /* 0x0000000609117210 */ /* 0x001fc80007f1e0ff */
[----:B------:R-:W-:Y:S02]  /*0e80*/  LEA.HI.X.SX32 R18, R9, R8, 0x1, P0 ;  /* 0x0000000809127211 */ /* 0x000fe400000f0eff */
[----:B------:R-:W-:-:S04]  /*0e90*/  LEA R16, P0, R17, R14, 0x3 ;  /* 0x0000000e11107211 */ /* 0x000fc800078018ff */
[----:B------:R-:W-:Y:S01]  /*0ea0*/  LEA.HI.X R17, R17, R15, R18, 0x3, P0 ;  /* 0x0000000f11117211 */ /* 0x000fe200000f1c12 */
[----:B--2---:R-:W-:-:S07]  /*0eb0*/  DADD R22, -R2, R22 ;  /* 0x0000000002167229 */ /* 0x004fce0000000116 */
[----:B------:R0:W-:Y:S04]  /*0ec0*/  STG.E.64 desc[UR8][R10.64+0x10], R22 ;  /* 0x000010160a007986 */ /* 0x0001e8000c101b08 */
[----:B------:R-:W2:Y:S01]  /*0ed0*/  LDG.E.64 R18, desc[UR8][R16.64+0x18] ;  /* 0x0000180810127981 */ /* 0x000ea2000c1e1b00 */
[----:B------:R-:W-:-:S05]  /*0ee0*/  IMAD.IADD R9, R9, 0x1, R7 ;  /* 0x0000000109097824 */ /* 0x000fca00078e0207 */
[----:B-1----:R-:W-:-:S04]  /*0ef0*/  IADD3 R13, P0, PT, R9, R6, RZ ;  /* 0x00000006090d7210 */ /* 0x002fc80007f1e0ff */
        /* <DEDUP_REMOVED lines=94> */
[----:B------:R-:W-:-:S05]  /*14e0*/  VIADD R6, R6, 0x10 ;  /* 0x0000001006067836 */ /* 0x000fca0000000000 */
[----:B------:R-:W-:Y:S01]  /*14f0*/  ISETP.NE.AND P0, PT, R6, R0, PT ;  /* 0x000000000600720c */ /* 0x000fe20003f05270 */
[----:B--2---:R-:W-:-:S07]  /*1500*/  DADD R16, -R2, R16 ;  /* 0x0000000002107229 */ /* 0x004fce0000000110 */
[----:B------:R1:W-:Y:S05]  /*1510*/  STG.E.64 desc[UR8][R8.64+0x78], R16 ;  /* 0x0000781008007986 */ /* 0x0003ea000c101b08 */
[----:B------:R-:W-:Y:S05]  /*1520*/  @P0 BRA `(.L_x_9) ;  /* 0xfffffff400fc0947 */ /* 0x000fea000383ffff */
.L_x_8:
[----:B------:R-:W-:Y:S05]  /*1530*/  BRA.U !UP2, `(.L_x_7) ;  /* 0x000000050ac47547 */ /* 0x000fea000b800000 */
[----:B------:R-:W-:Y:S02]  /*1540*/  UISETP.GE.U32.AND UP1, UPT, UR4, 0x8, UPT ;  /* 0x000000080400788c */ /* 0x000fe4000bf26070 */
[----:B------:R-:W-:-:S04]  /*1550*/  ULOP3.LUT UR5, UR7, 0x7, URZ, 0xc0, !UPT ;  /* 0x0000000707057892 */ /* 0x000fc8000f8ec0ff */
[----:B------:R-:W-:-:S03]  /*1560*/  UISETP.NE.AND UP2, UPT, UR5, URZ, UPT ;  /* 0x000000ff0500728c */ /* 0x000fc6000bf45270 */
[----:B------:R-:W-:Y:S08]  /*1570*/  BRA.U !UP1, `(.L_x_10) ;  /* 0x0000000109f87547 */ /* 0x000ff0000b800000 */
[----:B-1----:R-:W-:-:S04]  /*1580*/  IMAD R9, R0, R7, R0 ;  /* 0x0000000700097224 */ /* 0x002fc800078e0200 */
[----:B------:R-:W-:-:S05]  /*1590*/  IMAD.WIDE R8, R9, 0x8, R14 ;  /* 0x0000000809087825 */ /* 0x000fca00078e020e */
[----:B0---4-:R-:W4:Y:S01]  /*15a0*/  LDG.E.64 R10, desc[UR8][R8.64] ;  /* 0x00000008080a7981 */ /* 0x011f22000c1e1b00 */
[----:B------:R-:W-:-:S05]  /*15b0*/  IMAD R6, R0, R7, R7 ;  /* 0x0000000700067224 */ /* 0x000fca00078e0207 */
[----:B--2---:R-:W-:-:S04]  /*15c0*/  IADD3 R13, P0, PT, R0, R6, RZ ;  /* 0x00000006000d7210 */ /* 0x004fc80007f1e0ff */
[----:B---3--:R-:W-:Y:S02]  /*15d0*/  LEA.HI.X.SX32 R18, R6, RZ, 0x1, P0 ;  /* 0x000000ff06127211 */ /* 0x008fe400000f0eff */
[----:B------:R-:W-:-:S04]  /*15e0*/  LEA R12, P0, R13, R14, 0x3 ;  /* 0x0000000e0d0c7211 */ /* 0x000fc800078018ff */
[----:B------:R-:W-:Y:S01]  /*15f0*/  LEA.HI.X R13, R13, R15, R18, 0x3, P0 ;  /* 0x0000000f0d0d7211 */ /* 0x000fe200000f1c12 */
[----:B----45:R-:W-:-:S07]  /*1600*/  DADD R16, -R2, R10 ;  /* 0x0000000002107229 */ /* 0x030fce000000010a */
[----:B------:R0:W-:Y:S04]  /*1610*/  STG.E.64 desc[UR8][R8.64], R16 ;  /* 0x0000001008007986 */ /* 0x0001e8000c101b08 */
[----:B------:R-:W2:Y:S01]  /*1620*/  LDG.E.64 R18, desc[UR8][R12.64+0x8] ;  /* 0x000008080c127981 */ /* 0x000ea2000c1e1b00 */
[----:B------:R-:W-:-:S05]  /*1630*/  IMAD.IADD R6, R6, 0x1, R7 ;  /* 0x0000000106067824 */ /* 0x000fca00078e0207 */
[----:B------:R-:W-:-:S04]  /*1640*/  IADD3 R11, P0, PT, R0, R6, RZ ;  /* 0x00000006000b7210 */ /* 0x000fc80007f1e0ff */
[----:B------:R-:W-:Y:S02]  /*1650*/  LEA.HI.X.SX32 R20, R6, RZ, 0x1, P0 ;  /* 0x000000ff06147211 */ /* 0x000fe400000f0eff */
[----:B------:R-:W-:-:S04]  /*1660*/  LEA R10, P0, R11, R14, 0x3 ;  /* 0x0000000e0b0a7211 */ /* 0x000fc800078018ff */
[----:B------:R-:W-:Y:S01]  /*1670*/  LEA.HI.X R11, R11, R15, R20, 0x3, P0 ;  /* 0x0000000f0b0b7211 */ /* 0x000fe200000f1c14 */
[----:B--2---:R-:W-:-:S07]  /*1680*/  DADD R18, -R2, R18 ;  /* 0x0000000002127229 */ /* 0x004fce0000000112 */
[----:B------:R1:W-:Y:S04]  /*1690*/  STG.E.64 desc[UR8][R12.64+0x8], R18 ;  /* 0x000008120c007986 */ /* 0x0003e8000c101b08 */
[----:B------:R-:W2:Y:S01]  /*16a0*/  LDG.E.64 R20, desc[UR8][R10.64+0x10] ;  /* 0x000010080a147981 */ /* 0x000ea2000c1e1b00 */
[----:B------:R-:W-:-:S05]  /*16b0*/  IMAD.IADD R6, R6, 0x1, R7 ;  /* 0x0000000106067824 */ /* 0x000fca00078e0207 */
[----:B0-----:R-:W-:-:S04]  /*16c0*/  IADD3 R9, P0, PT, R0, R6, RZ ;  /* 0x0000000600097210 */ /* 0x001fc80007f1e0ff */
[----:B------:R-:W-:Y:S02]  /*16d0*/  LEA.HI.X.SX32 R16, R6, RZ, 0x1, P0 ;  /* 0x000000ff06107211 */ /* 0x000fe400000f0eff */
[----:B------:R-:W-:-:S04]  /*16e0*/  LEA R8, P0, R9, R14, 0x3 ;  /* 0x0000000e09087211 */ /* 0x000fc800078018ff */
[----:B------:R-:W-:Y:S01]  /*16f0*/  LEA.HI.X R9, R9, R15, R16, 0x3, P0 ;  /* 0x0000000f09097211 */ /* 0x000fe200000f1c10 */
[----:B--2---:R-:W-:-:S07]  /*1700*/  DADD R20, -R2, R20 ;  /* 0x0000000002147229 */ /* 0x004fce0000000114 */
[----:B------:R0:W-:Y:S04]  /*1710*/  STG.E.64 desc[UR8][R10.64+0x10], R20 ;  /* 0x000010140a007986 */ /* 0x0001e8000c101b08 */
[----:B------:R-:W2:Y:S01]  /*1720*/  LDG.E.64 R16, desc[UR8][R8.64+0x18] ;  /* 0x0000180808107981 */ /* 0x000ea2000c1e1b00 */
[----:B------:R-:W-:-:S05]  /*1730*/  IMAD.IADD R6, R6, 0x1, R7 ;  /* 0x0000000106067824 */ /* 0x000fca00078e0207 */
[----:B-1----:R-:W-:-:S04]  /*1740*/  IADD3 R13, P0, PT, R0, R6, RZ ;  /* 0x00000006000d7210 */ /* 0x002fc80007f1e0ff */
        /* <DEDUP_REMOVED lines=30> */
[----:B------:R-:W-:Y:S01]  /*1930*/  VIADD R0, R0, 0x8 ;  /* 0x0000000800007836 */ /* 0x000fe20000000000 */
[----:B--2---:R-:W-:-:S07]  /*1940*/  DADD R18, -R2, R18 ;  /* 0x0000000002127229 */ /* 0x004fce0000000112 */
[----:B------:R1:W-:Y:S04]  /*1950*/  STG.E.64 desc[UR8][R12.64+0x38], R18 ;  /* 0x000038120c007986 */ /* 0x0003e8000c101b08 */
.L_x_10:
[----:B------:R-:W-:Y:S05]  /*1960*/  BRA.U !UP2, `(.L_x_7) ;  /* 0x000000010ab87547 */ /* 0x000fea000b800000 */
[----:B------:R-:W-:Y:S02]  /*1970*/  UISETP.GE.U32.AND UP1, UPT, UR5, 0x4, UPT ;  /* 0x000000040500788c */ /* 0x000fe4000bf26070 */
[----:B------:R-:W-:-:S04]  /*1980*/  ULOP3.LUT UR6, UR7, 0x3, URZ, 0xc0, !UPT ;  /* 0x0000000307067892 */ /* 0x000fc8000f8ec0ff */
[----:B------:R-:W-:-:S03]  /*1990*/  UISETP.NE.AND UP2, UPT, UR6, URZ, UPT ;  /* 0x000000ff0600728c */ /* 0x000fc6000bf45270 */
[----:B------:R-:W-:Y:S08]  /*19a0*/  BRA.U !UP1, `(.L_x_11) ;  /* 0x00000001097c7547 */ /* 0x000ff0000b800000 */
[----:B0123--:R-:W-:-:S04]  /*19b0*/  IMAD R21, R0, R7, R0 ;  /* 0x0000000700157224 */ /* 0x00ffc800078e0200 */
[----:B------:R-:W-:-:S05]  /*19c0*/  IMAD.WIDE R20, R21, 0x8, R14 ;  /* 0x0000000815147825 */ /* 0x000fca00078e020e */
[----:B----4-:R-:W2:Y:S01]  /*19d0*/  LDG.E.64 R10, desc[UR8][R20.64] ;  /* 0x00000008140a7981 */ /* 0x010ea2000c1e1b00 */
[----:B------:R-:W-:Y:S01]  /*19e0*/  IMAD R19, R0, R7, R7 ;  /* 0x0000000700137224 */ /* 0x000fe200078e0207 */
[----:B------:R-:W-:-:S04]  /*19f0*/  SHF.R.S32.HI R6, RZ, 0x1f, R0 ;  /* 0x0000001fff067819 */ /* 0x000fc80000011400 */
[----:B------:R-:W-:-:S04]  /*1a00*/  IADD3 R17, P0, PT, R0, R19, RZ ;  /* 0x0000001300117210 */ /* 0x000fc80007f1e0ff */
[----:B------:R-:W-:Y:S02]  /*1a10*/  LEA.HI.X.SX32 R9, R19, R6, 0x1, P0 ;  /* 0x0000000613097211 */ /* 0x000fe400000f0eff */
[----:B------:R-:W-:-:S04]  /*1a20*/  LEA R8, P0, R17, R14, 0x3 ;  /* 0x0000000e11087211 */ /* 0x000fc800078018ff */
[----:B------:R-:W-:Y:S01]  /*1a30*/  LEA.HI.X R9, R17, R15, R9, 0x3, P0 ;  /* 0x0000000f11097211 */ /* 0x000fe200000f1c09 */
[----:B--2--5:R-:W-:-:S07]  /*1a40*/  DADD R12, -R2, R10 ;  /* 0x00000000020c7229 */ /* 0x024fce000000010a */
        /* <DEDUP_REMOVED lines=21> */
.L_x_11:
[----:B------:R-:W-:Y:S05]  /*1ba0*/  BRA.U !UP2, `(.L_x_7) ;  /* 0x000000010a287547 */ /* 0x000fea000b800000 */
[----:B------:R-:W-:-:S05]  /*1bb0*/  UMOV UR4, URZ ;  /* 0x000000ff00047c82 */ /* 0x000fca0008000000 */
.L_x_12:
[----:B01----:R-:W-:-:S04]  /*1bc0*/  IMAD R9, R0, R7, R0 ;  /* 0x0000000700097224 */ /* 0x003fc800078e0200 */
[----:B------:R-:W-:-:S05]  /*1bd0*/  IMAD.WIDE R8, R9, 0x8, R14 ;  /* 0x0000000809087825 */ /* 0x000fca00078e020e */
[----:B0---4-:R-:W4:Y:S01]  /*1be0*/  LDG.E.64 R10, desc[UR8][R8.64] ;  /* 0x00000008080a7981 */ /* 0x011f22000c1e1b00 */
[----:B------:R-:W-:Y:S01]  /*1bf0*/  UIADD3 UR4, UPT, UPT, UR4, 0x1, URZ ;  /* 0x0000000104047890 */ /* 0x000fe2000fffe0ff */
[----:B------:R-:W-:-:S03]  /*1c00*/  VIADD R0, R0, 0x1 ;  /* 0x0000000100007836 */ /* 0x000fc60000000000 */
[----:B------:R-:W-:Y:S01]  /*1c10*/  UISETP.NE.AND UP1, UPT, UR4, UR6, UPT ;  /* 0x000000060400728c */ /* 0x000fe2000bf25270 */
[----:B----45:R-:W-:-:S07]  /*1c20*/  DADD R10, -R2, R10 ;  /* 0x00000000020a7229 */ /* 0x030fce000000010a */
[----:B------:R0:W-:Y:S01]  /*1c30*/  STG.E.64 desc[UR8][R8.64], R10 ;  /* 0x0000000a08007986 */ /* 0x0001e2000c101b08 */
[----:B------:R-:W-:Y:S05]  /*1c40*/  BRA.U UP1, `(.L_x_12) ;  /* 0xfffffffd01dc7547 */ /* 0x000fea000b83ffff */
.L_x_7:
[----:B-12---:R-:W1:Y:S01]  /*1c50*/  LDC.64 R12, c[0x0][0x3b8] ;  /* 0x0000ee00ff0c7b82 */ /* 0x006e620000000a00 */
[----:B-----5:R-:W-:Y:S02]  /*1c60*/  IMAD R3, R4, UR7, RZ ;  /* 0x0000000704037c24 */ /* 0x020fe4000f8e02ff */
[----:B------:R-:W-:Y:S02]  /*1c70*/  IMAD.MOV.U32 R0, RZ, RZ, RZ ;  /* 0x000000ffff007224 */ /* 0x000fe400078e00ff */
[----:B-1----:R-:W-:Y:S01]  /*1c80*/  IMAD.WIDE R12, R3, 0x4, R12 ;  /* 0x00000004030c7825 */ /* 0x002fe200078e020c */
[----:B------:R-:W-:Y:S06]  /*1c90*/  BRA.U !UP0, `(.L_x_13) ;  /* 0x0000003108ec7547 */ /* 0x000fec000b800000 */
[----:B------:R-:W-:Y:S01]  /*1ca0*/  IMAD.MOV.U32 R3, RZ, RZ, RZ ;  /* 0x000000ffff037224 */ /* 0x000fe200078e00ff */
[----:B------:R-:W-:Y:S01]  /*1cb0*/  ULOP3.LUT UR12, UR7, 0xf, URZ, 0xc0, !UPT ;  /* 0x0000000f070c7892 */ /* 0x000fe2000f8ec0ff */
[----:B------:R-:W-:Y:S01]  /*1cc0*/  IMAD.MOV.U32 R0, RZ, RZ, RZ ;  /* 0x000000ffff007224 */ /* 0x000fe200078e00ff */
[----:B------:R-:W-:Y:S02]  /*1cd0*/  ULOP3.LUT UR13, UR7, 0x7, URZ, 0xc0, !UPT ;  /* 0x00000007070d7892 */ /* 0x000fe4000f8ec0ff */
[----:B------:R-:W-:Y:S02]  /*1ce0*/  ULOP3.LUT UR14, UR7, 0x3, URZ, 0xc0, !UPT ;  /* 0x00000003070e7892 */ /* 0x000fe4000f8ec0ff */
[----:B------:R-:W-:Y:S01]  /*1cf0*/  ULOP3.LUT UR6, UR7, 0x7ffffff8, URZ, 0xc0, !UPT ;  /* 0x7ffffff807067892 */ /* 0x000fe2000f8ec0ff */
[----:B------:R-:W-:-:S11]  /*1d00*/  UMOV UR4, URZ ;  /* 0x000000ff00047c82 */ /* 0x000fd60008000000 */
.L_x_42:
[----:B-1----:R-:W1:Y:S01]  /*1d10*/  LDC R2, c[0x0][0x390] ;  /* 0x0000e400ff027b82 */ /* 0x002e620000000800 */
[----:B0---4-:R-:W-:-:S04]  /*1d20*/  IMAD.WIDE R10, R3, 0x8, R14 ;  /* 0x00000008030a7825 */ /* 0x011fc800078e020e */
[----:B-1----:R-:W-:-:S04]  /*1d30*/  IMAD R6, R2, UR4, RZ ;  /* 0x0000000402067c24 */ /* 0x002fc8000f8e02ff */
[----:B------:R-:W-:-:S05]  /*1d40*/  IMAD.WIDE R8, R6, 0x8, R10 ;  /* 0x0000000806087825 */ /* 0x000fca00078e020a */
[----:B--23--:R-:W2:Y:S01]  /*1d50*/  LDG.E.64 R16, desc[UR8][R8.64] ;  /* 0x0000000808107981 */ /* 0x00cea2000c1e1b00 */
[----:B------:R-:W-:Y:S01]  /*1d60*/  VIADD R7, R3, 0x1 ;  /* 0x0000000103077836 */ /* 0x000fe20000000000 */
[----:B------:R-:W-:Y:S01]  /*1d70*/  BSSY.RECONVERGENT B0, `(.L_x_14) ;  /* 0x00000ef000007945 */ /* 0x000fe20003800200 */
[----:B------:R-:W-:-:S03]  /*1d80*/  IMAD.MOV.U32 R33, RZ, RZ, R3 ;  /* 0x000000ffff217224 */ /* 0x000fc600078e0003 */
[----:B------:R-:W-:Y:S01]  /*1d90*/  ISETP.GE.AND P0, PT, R7, R2, PT ;  /* 0x000000020700720c */ /* 0x000fe20003f06270 */
[----:B--2---:R-:W-:-:S12]  /*1da0*/  DADD R16, -RZ, |R16| ;  /* 0x00000000ff107229 */ /* 0x004fd80000000510 */
[----:B------:R-:W-:Y:S05]  /*1db0*/  @P0 BRA `(.L_x_15) ;  /* 0x0000000c00a80947 */ /* 0x000fea0003800000 */
[--C-:B------:R-:W-:Y:S01]  /*1dc0*/  IADD3 R18, PT, PT, -R3, -0x2, R2.reuse ;  /* 0xfffffffe03127810 */ /* 0x100fe20007ffe102 */
[----:B------:R-:W-:Y:S01]  /*1dd0*/  BSSY.RECONVERGENT B1, `(.L_x_16) ;  /* 0x0000070000017945 */ /* 0x000fe20003800200 */
[----:B------:R-:W-:Y:S01]  /*1de0*/  LOP3.LUT R35, RZ, R3, RZ, 0x33, !PT ;  /* 0x00000003ff237212 */ /* 0x000fe200078e33ff */
[----:B------:R-:W-:Y:S01]  /*1df0*/  IMAD.MOV.U32 R37, RZ, RZ, R7 ;  /* 0x000000ffff257224 */ /* 0x000fe200078e0007 */
[----:B------:R-:W-:Y:S01]  /*1e00*/  ISETP.GE.U32.AND P0, PT, R18, 0xf, PT ;  /* 0x0000000f1200780c */ /* 0x000fe20003f06070 */
[----:B------:R-:W-:Y:S02]  /*1e10*/  IMAD.MOV.U32 R33, RZ, RZ, R3 ;  /* 0x000000ffff217224 */ /* 0x000fe400078e0003 */
[----:B------:R-:W-:-:S10]  /*1e20*/  IMAD.IADD R32, R35, 0x1, R2 ;  /* 0x0000000123207824 */ /* 0x000fd400078e0202 */
[----:B------:R-:W-:Y:S05]  /*1e30*/  @!P0 BRA `(.L_x_17) ;  /* 0x0000000400a48947 */ /* 0x000fea0003800000 */
[----:B------:R-:W-:Y:S02]  /*1e40*/  IMAD.MOV.U32 R37, RZ, RZ, R7 ;  /* 0x000000ffff257224 */ /* 0x000fe400078e0007 */
[----:B------:R-:W-:-:S07]  /*1e50*/  IMAD.MOV.U32 R33, RZ, RZ, R3 ;  /* 0x000000ffff217224 */ /* 0x000fce00078e0003 */
.L_x_18:
[----:B------:R-:W-:-:S04]  /*1e60*/  IMAD.IADD R31, R6, 0x1, R37 ;  /* 0x00000001061f7824 */ /* 0x000fc800078e0225 */
[----:B------:R-:W-:-:S05]  /*1e70*/  IMAD.WIDE R30, R31, 0x8, R14 ;  /* 0x000000081f1e7825 */ /* 0x000fca00078e020e */
[----:B------:R-:W2:Y:S04]  /*1e80*/  LDG.E.64 R26, desc[UR8][R30.64] ;  /* 0x000000081e1a7981 */ /* 0x000ea8000c1e1b00 */
[----:B------:R-:W3:Y:S04]  /*1e90*/  LDG.E.64 R22, desc[UR8][R30.64+0x8] ;  /* 0x000008081e167981 */ /* 0x000ee8000c1e1b00 */
[----:B------:R-:W4:Y:S04]  /*1ea0*/  LDG.E.64 R18, desc[UR8][R30.64+0x10] ;  /* 0x000010081e127981 */ /* 0x000f28000c1e1b00 */
[----:B------:R-:W5:Y:S04]  /*1eb0*/  LDG.E.64 R20, desc[UR8][R30.64+0x18] ;  /* 0x000018081e147981 */ /* 0x000f68000c1e1b00 */
[----:B------:R-:W5:Y:S04]  /*1ec0*/  LDG.E.64 R24, desc[UR8][R30.64+0x20] ;  /* 0x000020081e187981 */ /* 0x000f68000c1e1b00 */
[----:B------:R-:W5:Y:S01]  /*1ed0*/  LDG.E.64 R28, desc[UR8][R30.64+0x78] ;  /* 0x000078081e1c7981 */ /* 0x000f62000c1e1b00 */
[----:B--2---:R-:W-:-:S02]  /*1ee0*/  DSETP.GT.AND P2, PT, |R26|, R16, PT ;  /* 0x000000101a00722a */ /* 0x004fc40003f44200 */
[----:B------:R-:W-:-:S10]  /*1ef0*/  DADD R26, -RZ, |R26| ;  /* 0x00000000ff1a7229 */ /* 0x000fd4000000051a */
[----:B------:R-:W-:Y:S02]  /*1f00*/  FSEL R26, R26, R16, P2 ;  /* 0x000000101a1a7208 */ /* 0x000fe40001000000 */
[----:B------:R-:W-:Y:S02]  /*1f10*/  FSEL R27, R27, R17, P2 ;  /* 0x000000111b1b7208 */ /* 0x000fe40001000000 */
[----:B------:R-:W2:Y:S04]  /*1f20*/  LDG.E.64 R16, desc[UR8][R30.64+0x28] ;  /* 0x000028081e107981 */ /* 0x000ea8000c1e1b00 */
[----:B---3--:R-:W-:Y:S02]  /*1f30*/  DSETP.GT.AND P1, PT, |R22|, R26, PT ;  /* 0x0000001a1600722a */ /* 0x008fe40003f24200 */
[----:B------:R-:W-:-:S10]  /*1f40*/  DADD R22, -RZ, |R22| ;  /* 0x00000000ff167229 */ /* 0x000fd40000000516 */
[----:B------:R-:W-:Y:S02]  /*1f50*/  FSEL R26, R22, R26, P1 ;  /* 0x0000001a161a7208 */ /* 0x000fe40000800000 */
[----:B------:R-:W-:Y:S02]  /*1f60*/  FSEL R27, R23, R27, P1 ;  /* 0x0000001b171b7208 */ /* 0x000fe40000800000 */
[----:B------:R-:W3:Y:S04]  /*1f70*/  LDG.E.64 R22, desc[UR8][R30.64+0x30] ;  /* 0x000030081e167981 */ /* 0x000ee8000c1e1b00 */
[----:B----4-:R-:W-:Y:S02]  /*1f80*/  DSETP.GT.AND P4, PT, |R18|, R26, PT ;  /* 0x0000001a1200722a */ /* 0x010fe40003f84200 */
[----:B------:R-:W-:-:S10]  /*1f90*/  DADD R18, -RZ, |R18| ;  /* 0x00000000ff127229 */ /* 0x000fd40000000512 */
[----:B------:R-:W-:Y:S02]  /*1fa0*/  FSEL R26, R18, R26, P4 ;  /* 0x0000001a121a7208 */ /* 0x000fe40002000000 */
[----:B------:R-:W-:Y:S02]  /*1fb0*/  FSEL R27, R19, R27, P4 ;  /* 0x0000001b131b7208 */ /* 0x000fe40002000000 */
[----:B------:R-:W4:Y:S04]  /*1fc0*/  LDG.E.64 R18, desc[UR8][R30.64+0x38] ;  /* 0x000038081e127981 */ /* 0x000f28000c1e1b00 */
[----:B-----5:R-:W-:Y:S02]  /*1fd0*/  DSETP.GT.AND P3, PT, |R20|, R26, PT ;  /* 0x0000001a1400722a */ /* 0x020fe40003f64200 */
[----:B------:R-:W-:-:S10]  /*1fe0*/  DADD R20, -RZ, |R20| ;  /* 0x00000000ff147229 */ /* 0x000fd40000000514 */
[----:B------:R-:W-:Y:S02]  /*1ff0*/  FSEL R26, R20, R26, P3 ;  /* 0x0000001a141a7208 */ /* 0x000fe40001800000 */
[----:B------:R-:W-:Y:S02]  /*2000*/  FSEL R27, R21, R27, P3 ;  /* 0x0000001b151b7208 */ /* 0x000fe40001800000 */
[----:B------:R-:W5:Y:S04]  /*2010*/  LDG.E.64 R20, desc[UR8][R30.64+0x40] ;  /* 0x000040081e147981 */ /* 0x000f68000c1e1b00 */
[----:B------:R-:W-:Y:S02]  /*2020*/  DSETP.GT.AND P6, PT, |R24|, R26, PT ;  /* 0x0000001a1800722a */ /* 0x000fe40003fc4200 */
[----:B------:R-:W-:-:S10]  /*2030*/  DADD R24, -RZ, |R24| ;  /* 0x00000000ff187229 */ /* 0x000fd40000000518 */
[----:B------:R-:W-:Y:S02]  /*2040*/  FSEL R26, R24, R26, P6 ;  /* 0x0000001a181a7208 */ /* 0x000fe40003000000 */
[----:B------:R-:W-:Y:S02]  /*2050*/  FSEL R27, R25, R27, P6 ;  /* 0x0000001b191b7208 */ /* 0x000fe40003000000 */
[----:B------:R-:W5:Y:S01]  /*2060*/  LDG.E.64 R24, desc[UR8][R30.64+0x48] ;  /* 0x000048081e187981 */ /* 0x000f62000c1e1b00 */
[C---:B------:R-:W-:Y:S01]  /*2070*/  SEL R33, R37.reuse, R33, P2 ;  /* 0x0000002125217207 */ /* 0x040fe20001000000 */
[C---:B------:R-:W-:Y:S02]  /*2080*/  @P1 VIADD R33, R37.reuse, 0x1 ;  /* 0x0000000125211836 */ /* 0x040fe40000000000 */
[----:B------:R-:W-:Y:S01]  /*2090*/  @P4 VIADD R33, R37, 0x2 ;  /* 0x0000000225214836 */ /* 0x000fe20000000000 */
[----:B--2---:R-:W-:Y:S02]  /*20a0*/  DSETP.GT.AND P5, PT, |R16|, R26, PT ;  /* 0x0000001a1000722a */ /* 0x004fe40003fa4200 */
[----:B------:R-:W-:-:S10]  /*20b0*/  DADD R16, -RZ, |R16| ;  /* 0x00000000ff107229 */ /* 0x000fd40000000510 */
[----:B------:R-:W-:Y:S02]  /*20c0*/  FSEL R26, R16, R26, P5 ;  /* 0x0000001a101a7208 */ /* 0x000fe40002800000 */
[----:B------:R-:W-:Y:S02]  /*20d0*/  FSEL R27, R17, R27, P5 ;  /* 0x0000001b111b7208 */ /* 0x000fe40002800000 */
[----:B------:R-:W2:Y:S04]  /*20e0*/  LDG.E.64 R16, desc[UR8][R30.64+0x50] ;  /* 0x000050081e107981 */ /* 0x000ea8000c1e1b00 */
[----:B---3--:R-:W-:Y:S02]  /*20f0*/  DSETP.GT.AND P0, PT, |R22|, R26, PT ;  /* 0x0000001a1600722a */ /* 0x008fe40003f04200 */
[----:B------:R-:W-:-:S10]  /*2100*/  DADD R22, -RZ, |R22| ;  /* 0x00000000ff167229 */ /* 0x000fd40000000516 */
[----:B------:R-:W-:Y:S02]  /*2110*/  FSEL R22, R22, R26, P0 ;  /* 0x0000001a16167208 */ /* 0x000fe40000000000 */
[----:B------:R-:W-:-:S06]  /*2120*/  FSEL R23, R23, R27, P0 ;  /* 0x0000001b17177208 */ /* 0x000fcc0000000000 */
[----:B----4-:R-:W-:Y:S02]  /*2130*/  DSETP.GT.AND P2, PT, |R18|, R22, PT ;  /* 0x000000161200722a */ /* 0x010fe40003f44200 */
[----:B------:R-:W-:-:S10]  /*2140*/  DADD R18, -RZ, |R18| ;  /* 0x00000000ff127229 */ /* 0x000fd40000000512 */
[----:B------:R-:W-:Y:S02]  /*2150*/  FSEL R22, R18, R22, P2 ;  /* 0x0000001612167208 */ /* 0x000fe40001000000 */
[----:B------:R-:W-:Y:S02]  /*2160*/  FSEL R23, R19, R23, P2 ;  /* 0x0000001713177208 */ /* 0x000fe40001000000 */
[----:B------:R-:W3:Y:S04]  /*2170*/  LDG.E.64 R18, desc[UR8][R30.64+0x58] ;  /* 0x000058081e127981 */ /* 0x000ee8000c1e1b00 */
[----:B-----5:R-:W-:Y:S02]  /*2180*/  DSETP.GT.AND P1, PT, |R20|, R22, PT ;  /* 0x000000161400722a */ /* 0x020fe40003f24200 */
[----:B------:R-:W-:-:S10]  /*2190*/  DADD R20, -RZ, |R20| ;  /* 0x00000000ff147229 */ /* 0x000fd40000000514 */
[----:B------:R-:W-:Y:S02]  /*21a0*/  FSEL R26, R20, R22, P1 ;  /* 0x00000016141a7208 */ /* 0x000fe40000800000 */
[----:B------:R-:W-:Y:S02]  /*21b0*/  FSEL R27, R21, R23, P1 ;  /* 0x00000017151b7208 */ /* 0x000fe40000800000 */
[----:B------:R-:W4:Y:S04]  /*21c0*/  LDG.E.64 R20, desc[UR8][R30.64+0x60] ;  /* 0x000060081e147981 */ /* 0x000f28000c1e1b00 */
[----:B------:R-:W-:Y:S01]  /*21d0*/  DSETP.GT.AND P4, PT, |R24|, R26, PT ;  /* 0x0000001a1800722a */ /* 0x000fe20003f84200 */
[----:B------:R-:W5:Y:S01]  /*21e0*/  LDG.E.64 R22, desc[UR8][R30.64+0x68] ;  /* 0x000068081e167981 */ /* 0x000f62000c1e1b00 */
[----:B------:R-:W-:-:S10]  /*21f0*/  DADD R24, -RZ, |R24| ;  /* 0x00000000ff187229 */ /* 0x000fd40000000518 */
[----:B------:R-:W-:Y:S02]  /*2200*/  FSEL R24, R24, R26, P4 ;  /* 0x0000001a18187208 */ /* 0x000fe40002000000 */
[----:B------:R-:W-:Y:S02]  /*2210*/  FSEL R25, R25, R27, P4 ;  /* 0x0000001b19197208 */ /* 0x000fe40002000000 */
[----:B------:R-:W5:Y:S01]  /*2220*/  LDG.E.64 R26, desc[UR8][R30.64+0x70] ;  /* 0x000070081e1a7981 */ /* 0x000f62000c1e1b00 */
[C---:B------:R-:W-:Y:S02]  /*2230*/  @P3 VIADD R33, R37.reuse, 0x3 ;  /* 0x0000000325213836 */ /* 0x040fe40000000000 */
[C---:B------:R-:W-:Y:S02]  /*2240*/  @P6 VIADD R33, R37.reuse, 0x4 ;  /* 0x0000000425216836 */ /* 0x040fe40000000000 */
[C---:B------:R-:W-:Y:S02]  /*2250*/  @P5 VIADD R33, R37.reuse, 0x5 ;  /* 0x0000000525215836 */ /* 0x040fe40000000000 */
[----:B------:R-:W-:-:S02]  /*2260*/  @P0 VIADD R33, R37, 0x6 ;  /* 0x0000000625210836 */ /* 0x000fc40000000000 */
[C---:B------:R-:W-:Y:S02]  /*2270*/  @P2 VIADD R33, R37.reuse, 0x7 ;  /* 0x0000000725212836 */ /* 0x040fe40000000000 */
[C---:B------:R-:W-:Y:S02]  /*2280*/  @P1 VIADD R33, R37.reuse, 0x8 ;  /* 0x0000000825211836 */ /* 0x040fe40000000000 */
[----:B------:R-:W-:Y:S01]  /*2290*/  @P4 VIADD R33, R37, 0x9 ;  /* 0x0000000925214836 */ /* 0x000fe20000000000 */
[----:B--2---:R-:W-:Y:S02]  /*22a0*/  DSETP.GT.AND P3, PT, |R16|, R24, PT ;  /* 0x000000181000722a */ /* 0x004fe40003f64200 */
[----:B------:R-:W-:-:S10]  /*22b0*/  DADD R16, -RZ, |R16| ;  /* 0x00000000ff107229 */ /* 0x000fd40000000510 */
[----:B------:R-:W-:Y:S02]  /*22c0*/  FSEL R16, R16, R24, P3 ;  /* 0x0000001810107208 */ /* 0x000fe40001800000 */
[----:B------:R-:W-:-:S06]  /*22d0*/  FSEL R17, R17, R25, P3 ;  /* 0x0000001911117208 */ /* 0x000fcc0001800000 */
[----:B---3--:R-:W-:Y:S02]  /*22e0*/  DSETP.GT.AND P6, PT, |R18|, R16, PT ;  /* 0x000000101200722a */ /* 0x008fe40003fc4200 */
[----:B------:R-:W-:-:S10]  /*22f0*/  DADD R18, -RZ, |R18| ;  /* 0x00000000ff127229 */ /* 0x000fd40000000512 */
[----:B------:R-:W-:Y:S02]  /*2300*/  FSEL R18, R18, R16, P6 ;  /* 0x0000001012127208 */ /* 0x000fe40003000000 */
[----:B------:R-:W-:Y:S01]  /*2310*/  FSEL R19, R19, R17, P6 ;  /* 0x0000001113137208 */ /* 0x000fe20003000000 */
[----:B----4-:R-:W-:-:S05]  /*2320*/  DADD R16, -RZ, |R20| ;  /* 0x00000000ff107229 */ /* 0x010fca0000000514 */
[----:B------:R-:W-:-:S06]  /*2330*/  DSETP.GT.AND P5, PT, |R20|, R18, PT ;  /* 0x000000121400722a */ /* 0x000fcc0003fa4200 */
[----:B------:R-:W-:Y:S02]  /*2340*/  FSEL R18, R16, R18, P5 ;  /* 0x0000001210127208 */ /* 0x000fe40002800000 */
[----:B------:R-:W-:Y:S01]  /*2350*/  FSEL R19, R17, R19, P5 ;  /* 0x0000001311137208 */ /* 0x000fe20002800000 */
[----:B-----5:R-:W-:-:S05]  /*2360*/  DADD R16, -RZ, |R22| ;  /* 0x00000000ff107229 */ /* 0x020fca0000000516 */
[----:B------:R-:W-:-:S06]  /*2370*/  DSETP.GT.AND P0, PT, |R22|, R18, PT ;  /* 0x000000121600722a */ /* 0x000fcc0003f04200 */
[----:B------:R-:W-:Y:S02]  /*2380*/  FSEL R18, R16, R18, P0 ;  /* 0x0000001210127208 */ /* 0x000fe40000000000 */
[----:B------:R-:W-:Y:S01]  /*2390*/  FSEL R19, R17, R19, P0 ;  /* 0x0000001311137208 */ /* 0x000fe20000000000 */
[----:B------:R-:W-:-:S05]  /*23a0*/  DADD R16, -RZ, |R26| ;  /* 0x00000000ff107229 */ /* 0x000fca000000051a */
[----:B------:R-:W-:-:S06]  /*23b0*/  DSETP.GT.AND P2, PT, |R26|, R18, PT ;  /* 0x000000121a00722a */ /* 0x000fcc0003f44200 */
[----:B------:R-:W-:Y:S02]  /*23c0*/  FSEL R16, R16, R18, P2 ;  /* 0x0000001210107208 */ /* 0x000fe40001000000 */
[----:B------:R-:W-:-:S06]  /*23d0*/  FSEL R17, R17, R19, P2 ;  /* 0x0000001311117208 */ /* 0x000fcc0001000000 */
[----:B------:R-:W-:Y:S01]  /*23e0*/  DSETP.GT.AND P1, PT, |R28|, R16, PT ;  /* 0x000000101c00722a */ /* 0x000fe20003f24200 */
[C---:B------:R-:W-:Y:S02]  /*23f0*/  @P3 VIADD R33, R37.reuse, 0xa ;  /* 0x0000000a25213836 */ /* 0x040fe40000000000 */
[C---:B------:R-:W-:Y:S02]  /*2400*/  @P6 VIADD R33, R37.reuse, 0xb ;  /* 0x0000000b25216836 */ /* 0x040fe40000000000 */
[C---:B------:R-:W-:Y:S02]  /*2410*/  @P5 VIADD R33, R37.reuse, 0xc ;  /* 0x0000000c25215836 */ /* 0x040fe40000000000 */
[C---:B------:R-:W-:Y:S02]  /*2420*/  @P0 VIADD R33, R37.reuse, 0xd ;  /* 0x0000000d25210836 */ /* 0x040fe40000000000 */
[----:B------:R-:W-:-:S05]  /*2430*/  @P2 VIADD R33, R37, 0xe ;  /* 0x0000000e25212836 */ /* 0x000fca0000000000 */
[C---:B------:R-:W-:Y:S02]  /*2440*/  @P1 VIADD R33, R37.reuse, 0xf ;  /* 0x0000000f25211836 */ /* 0x040fe40000000000 */
[----:B------:R-:W-:Y:S01]  /*2450*/  VIADD R37, R37, 0x10 ;  /* 0x0000001025257836 */ /* 0x000fe20000000000 */
[----:B------:R-:W-:-:S03]  /*2460*/  LOP3.LUT R19, R32, 0xfffffff0, RZ, 0xc0, !PT ;  /* 0xfffffff020137812 */ /* 0x000fc600078ec0ff */
[----:B------:R-:W-:-:S05]  /*2470*/  IMAD.IADD R18, R35, 0x1, R37 ;  /* 0x0000000123127824 */ /* 0x000fca00078e0225 */
[----:B------:R-:W-:Y:S01]  /*2480*/  ISETP.NE.AND P0, PT, R18, R19, PT ;  /* 0x000000131200720c */ /* 0x000fe20003f05270 */
[----:B------:R-:W-:-:S10]  /*2490*/  DADD R28, -RZ, |R28| ;  /* 0x00000000ff1c7229 */ /* 0x000fd4000000051c */
[----:B------:R-:W-:Y:S02]  /*24a0*/  FSEL R16, R28, R16, P1 ;  /* 0x000000101c107208 */ /* 0x000fe40000800000 */
[----:B------:R-:W-:Y:S01]  /*24b0*/  FSEL R17, R29, R17, P1 ;  /* 0x000000111d117208 */ /* 0x000fe20000800000 */
[----:B------:R-:W-:Y:S06]  /*24c0*/  @P0 BRA `(.L_x_18) ;  /* 0xfffffff800640947 */ /* 0x000fec000383ffff */
.L_x_17:
[----:B------:R-:W-:Y:S05]  /*24d0*/  BSYNC.RECONVERGENT B1 ;  /* 0x0000000000017941 */ /* 0x000fea0003800200 */
.L_x_16:
[----:B------:R-:W-:-:S13]  /*24e0*/  LOP3.LUT P0, R18, R32, 0xf, RZ, 0xc0, !PT ;  /* 0x0000000f20127812 */ /* 0x000fda000780c0ff */
[----:B------:R-:W-:Y:S05]  /*24f0*/  @!P0 BRA `(.L_x_15) ;  /* 0x0000000400d88947 */ /* 0x000fea0003800000 */
[----:B------:R-:W-:Y:S01]  /*2500*/  ISETP.GE.U32.AND P0, PT, R18, 0x8, PT ;  /* 0x000000081200780c */ /* 0x000fe20003f06070 */
[----:B------:R-:W-:-:S12]  /*2510*/  BSSY.RECONVERGENT B1, `(.L_x_19) ;  /* 0x0000035000017945 */ /* 0x000fd80003800200 */
[----:B------:R-:W-:Y:S05]  /*2520*/  @!P0 BRA `(.L_x_20) ;  /* 0x0000000000cc8947 */ /* 0x000fea0003800000 */
[----:B------:R-:W-:-:S04]  /*2530*/  IMAD.IADD R35, R6, 0x1, R37 ;  /* 0x0000000106237824 */ /* 0x000fc800078e0225 */
[----:B------:R-:W-:-:S05]  /*2540*/  IMAD.WIDE R34, R35, 0x8, R14 ;  /* 0x0000000823227825 */ /* 0x000fca00078e020e */
[----:B------:R-:W2:Y:S04]  /*2550*/  LDG.E.64 R18, desc[UR8][R34.64] ;  /* 0x0000000822127981 */ /* 0x000ea8000c1e1b00 */
[----:B------:R-:W3:Y:S04]  /*2560*/  LDG.E.64 R22, desc[UR8][R34.64+0x8] ;  /* 0x0000080822167981 */ /* 0x000ee8000c1e1b00 */
[----:B------:R-:W4:Y:S04]  /*2570*/  LDG.E.64 R30, desc[UR8][R34.64+0x10] ;  /* 0x00001008221e7981 */ /* 0x000f28000c1e1b00 */
[----:B------:R-:W5:Y:S04]  /*2580*/  LDG.E.64 R28, desc[UR8][R34.64+0x18] ;  /* 0x00001808221c7981 */ /* 0x000f68000c1e1b00 */
        /* <DEDUP_REMOVED lines=15> */
[----:B------:R-:W-:-:S06]  /*2680*/  FSEL R17, R31, R17, P5 ;  /* 0x000000111f117208 */ /* 0x000fcc0002800000 */
[----:B-----5:R-:W-:Y:S02]  /*2690*/  DSETP.GT.AND P6, PT, |R28|, R16, PT ;  /* 0x000000101c00722a */ /* 0x020fe40003fc4200 */
[----:B------:R-:W-:-:S10]  /*26a0*/  DADD R28, -RZ, |R28| ;  /* 0x00000000ff1c7229 */ /* 0x000fd4000000051c */
[----:B------:R-:W-:Y:S02]  /*26b0*/  FSEL R22, R28, R16, P6 ;  /* 0x000000101c167208 */ /* 0x000fe40003000000 */
[----:B------:R-:W-:Y:S01]  /*26c0*/  FSEL R23, R29, R17, P6 ;  /* 0x000000111d177208 */ /* 0x000fe20003000000 */
[----:B------:R-:W-:-:S05]  /*26d0*/  DADD R16, -RZ, |R26| ;  /* 0x00000000ff107229 */ /* 0x000fca000000051a */
[----:B------:R-:W-:-:S06]  /*26e0*/  DSETP.GT.AND P2, PT, |R26|, R22, PT ;  /* 0x000000161a00722a */ /* 0x000fcc0003f44200 */
[----:B------:R-:W-:Y:S02]  /*26f0*/  FSEL R22, R16, R22, P2 ;  /* 0x0000001610167208 */ /* 0x000fe40001000000 */
[----:B------:R-:W-:Y:S01]  /*2700*/  FSEL R23, R17, R23, P2 ;  /* 0x0000001711177208 */ /* 0x000fe20001000000 */
[----:B------:R-:W-:-:S05]  /*2710*/  DADD R16, -RZ, |R24| ;  /* 0x00000000ff107229 */ /* 0x000fca0000000518 */
[----:B------:R-:W-:-:S06]  /*2720*/  DSETP.GT.AND P1, PT, |R24|, R22, PT ;  /* 0x000000161800722a */ /* 0x000fcc0003f24200 */
[----:B------:R-:W-:Y:S02]  /*2730*/  FSEL R16, R16, R22, P1 ;  /* 0x0000001610107208 */ /* 0x000fe40000800000 */
[----:B------:R-:W-:Y:S02]  /*2740*/  FSEL R17, R17, R23, P1 ;  /* 0x0000001711117208 */ /* 0x000fe40000800000 */
[C---:B------:R-:W-:Y:S01]  /*2750*/  SEL R33, R37.reuse, R33, P3 ;  /* 0x0000002125217207 */ /* 0x040fe20001800000 */
[C---:B------:R-:W-:Y:S02]  /*2760*/  @P4 VIADD R33, R37.reuse, 0x1 ;  /* 0x0000000125214836 */ /* 0x040fe40000000000 */
[C---:B------:R-:W-:Y:S02]  /*2770*/  @P5 VIADD R33, R37.reuse, 0x2 ;  /* 0x0000000225215836 */ /* 0x040fe40000000000 */
[C---:B------:R-:W-:Y:S02]  /*2780*/  @P6 VIADD R33, R37.reuse, 0x3 ;  /* 0x0000000325216836 */ /* 0x040fe40000000000 */
[----:B------:R-:W-:-:S02]  /*2790*/  @P2 VIADD R33, R37, 0x4 ;  /* 0x0000000425212836 */ /* 0x000fc40000000000 */
[----:B------:R-:W-:Y:S01]  /*27a0*/  @P1 VIADD R33, R37, 0x5 ;  /* 0x0000000525211836 */ /* 0x000fe20000000000 */
[----:B--2---:R-:W-:Y:S02]  /*27b0*/  DADD R22, -RZ, |R18| ;  /* 0x00000000ff167229 */ /* 0x004fe40000000512 */
[----:B------:R-:W-:-:S08]  /*27c0*/  DSETP.GT.AND P0, PT, |R18|, R16, PT ;  /* 0x000000101200722a */ /* 0x000fd00003f04200 */
[----:B------:R-:W-:Y:S02]  /*27d0*/  FSEL R16, R22, R16, P0 ;  /* 0x0000001016107208 */ /* 0x000fe40000000000 */
[----:B------:R-:W-:-:S06]  /*27e0*/  FSEL R17, R23, R17, P0 ;  /* 0x0000001117117208 */ /* 0x000fcc0000000000 */
[----:B------:R-:W-:Y:S02]  /*27f0*/  DSETP.GT.AND P3, PT, |R20|, R16, PT ;  /* 0x000000101400722a */ /* 0x000fe40003f64200 */
[----:B------:R-:W-:Y:S01]  /*2800*/  DADD R20, -RZ, |R20| ;  /* 0x00000000ff147229 */ /* 0x000fe20000000514 */
[----:B------:R-:W-:-:S09]  /*2810*/  @P0 VIADD R33, R37, 0x6 ;  /* 0x0000000625210836 */ /* 0x000fd20000000000 */
[----:B------:R-:W-:Y:S02]  /*2820*/  FSEL R16, R20, R16, P3 ;  /* 0x0000001014107208 */ /* 0x000fe40001800000 */
[----:B------:R-:W-:Y:S01]  /*2830*/  @P3 VIADD R33, R37, 0x7 ;  /* 0x0000000725213836 */ /* 0x000fe20000000000 */
[----:B------:R-:W-:Y:S01]  /*2840*/  FSEL R17, R21, R17, P3 ;  /* 0x0000001115117208 */ /* 0x000fe20001800000 */
[----:B------:R-:W-:-:S07]  /*2850*/  VIADD R37, R37, 0x8 ;  /* 0x0000000825257836 */ /* 0x000fce0000000000 */
.L_x_20:
[----:B------:R-:W-:Y:S05]  /*2860*/  BSYNC.RECONVERGENT B1 ;  /* 0x0000000000017941 */ /* 0x000fea0003800200 */
.L_x_19:
[----:B------:R-:W-:-:S13]  /*2870*/  LOP3.LUT P0, R18, R32, 0x7, RZ, 0xc0, !PT ;  /* 0x0000000720127812 */ /* 0x000fda000780c0ff */
[----:B------:R-:W-:Y:S05]  /*2880*/  @!P0 BRA `(.L_x_15) ;  /* 0x0000000000f48947 */ /* 0x000fea0003800000 */
[----:B------:R-:W-:Y:S01]  /*2890*/  ISETP.GE.U32.AND P0, PT, R18, 0x4, PT ;  /* 0x000000041200780c */ /* 0x000fe20003f06070 */
[----:B------:R-:W-:Y:S01]  /*28a0*/  BSSY.RECONVERGENT B1, `(.L_x_21) ;  /* 0x000001f000017945 */ /* 0x000fe20003800200 */
[----:B------:R-:W-:-:S04]  /*28b0*/  LOP3.LUT R32, R32, 0x3, RZ, 0xc0, !PT ;  /* 0x0000000320207812 */ /* 0x000fc800078ec0ff */
[----:B------:R-:W-:-:S07]  /*28c0*/  ISETP.NE.AND P1, PT, R32, RZ, PT ;  /* 0x000000ff2000720c */ /* 0x000fce0003f25270 */
[----:B------:R-:W-:Y:S06]  /*28d0*/  @!P0 BRA `(.L_x_22) ;  /* 0x00000000006c8947 */ /* 0x000fec0003800000 */
[----:B------:R-:W-:-:S04]  /*28e0*/  IMAD.IADD R29, R6, 0x1, R37 ;  /* 0x00000001061d7824 */ /* 0x000fc800078e0225 */
[----:B------:R-:W-:-:S05]  /*28f0*/  IMAD.WIDE R28, R29, 0x8, R14 ;  /* 0x000000081d1c7825 */ /* 0x000fca00078e020e */
[----:B------:R-:W2:Y:S04]  /*2900*/  LDG.E.64 R26, desc[UR8][R28.64] ;  /* 0x000000081c1a7981 */ /* 0x000ea8000c1e1b00 */
[----:B------:R-:W3:Y:S04]  /*2910*/  LDG.E.64 R18, desc[UR8][R28.64+0x8] ;  /* 0x000008081c127981 */ /* 0x000ee8000c1e1b00 */
[----:B------:R-:W4:Y:S04]  /*2920*/  LDG.E.64 R20, desc[UR8][R28.64+0x10] ;  /* 0x000010081c147981 */ /* 0x000f28000c1e1b00 */
[----:B------:R-:W5:Y:S01]  /*2930*/  LDG.E.64 R22, desc[UR8][R28.64+0x18] ;  /* 0x000018081c167981 */ /* 0x000f62000c1e1b00 */
[----:B--2---:R-:W-:-:S02]  /*2940*/  DADD R24, -RZ, |R26| ;  /* 0x00000000ff187229 */ /* 0x004fc4000000051a */
[----:B------:R-:W-:-:S06]  /*2950*/  DSETP.GT.AND P0, PT, |R26|, R16, PT ;  /* 0x000000101a00722a */ /* 0x000fcc0003f04200 */
[----:B------:R-:W-:Y:S02]  /*2960*/  SEL R33, R37, R33, P0 ;  /* 0x0000002125217207 */ /* 0x000fe40000000000 */
[----:B------:R-:W-:Y:S02]  /*2970*/  FSEL R16, R24, R16, P0 ;  /* 0x0000001018107208 */ /* 0x000fe40000000000 */
[----:B------:R-:W-:Y:S01]  /*2980*/  FSEL R17, R25, R17, P0 ;  /* 0x0000001119117208 */ /* 0x000fe20000000000 */
[----:B---3--:R-:W-:-:S05]  /*2990*/  DADD R24, -RZ, |R18| ;  /* 0x00000000ff187229 */ /* 0x008fca0000000512 */
[----:B------:R-:W-:Y:S02]  /*29a0*/  DSETP.GT.AND P2, PT, |R18|, R16, PT ;  /* 0x000000101200722a */ /* 0x000fe40003f44200 */
[----:B----4-:R-:W-:-:S04]  /*29b0*/  DADD R18, -RZ, |R20| ;  /* 0x00000000ff127229 */ /* 0x010fc80000000514 */
[----:B------:R-:W-:Y:S02]  /*29c0*/  FSEL R16, R24, R16, P2 ;  /* 0x0000001018107208 */ /* 0x000fe40001000000 */
[----:B------:R-:W-:-:S06]  /*29d0*/  FSEL R17, R25, R17, P2 ;  /* 0x0000001119117208 */ /* 0x000fcc0001000000 */
[----:B------:R-:W-:Y:S01]  /*29e0*/  DSETP.GT.AND P3, PT, |R20|, R16, PT ;  /* 0x000000101400722a */ /* 0x000fe20003f64200 */
[----:B------:R-:W-:-:S05]  /*29f0*/  @P2 VIADD R33, R37, 0x1 ;  /* 0x0000000125212836 */ /* 0x000fca0000000000 */
[----:B------:R-:W-:Y:S02]  /*2a00*/  FSEL R16, R18, R16, P3 ;  /* 0x0000001012107208 */ /* 0x000fe40001800000 */
[----:B------:R-:W-:-:S06]  /*2a10*/  FSEL R17, R19, R17, P3 ;  /* 0x0000001113117208 */ /* 0x000fcc0001800000 */
[----:B-----5:R-:W-:Y:S01]  /*2a20*/  DSETP.GT.AND P4, PT, |R22|, R16, PT ;  /* 0x000000101600722a */ /* 0x020fe20003f84200 */
[----:B------:R-:W-:Y:S01]  /*2a30*/  @P3 VIADD R33, R37, 0x2 ;  /* 0x0000000225213836 */ /* 0x000fe20000000000 */
[----:B------:R-:W-:-:S10]  /*2a40*/  DADD R22, -RZ, |R22| ;  /* 0x00000000ff167229 */ /* 0x000fd40000000516 */
[----:B------:R-:W-:Y:S02]  /*2a50*/  FSEL R16, R22, R16, P4 ;  /* 0x0000001016107208 */ /* 0x000fe40002000000 */
[----:B------:R-:W-:Y:S01]  /*2a60*/  @P4 VIADD R33, R37, 0x3 ;  /* 0x0000000325214836 */ /* 0x000fe20000000000 */
[----:B------:R-:W-:Y:S01]  /*2a70*/  FSEL R17, R23, R17, P4 ;  /* 0x0000001117117208 */ /* 0x000fe20002000000 */
[----:B------:R-:W-:-:S07]  /*2a80*/  VIADD R37, R37, 0x4 ;  /* 0x0000000425257836 */ /* 0x000fce0000000000 */
.L_x_22:
[----:B------:R-:W-:Y:S05]  /*2a90*/  BSYNC.RECONVERGENT B1 ;  /* 0x0000000000017941 */ /* 0x000fea0003800200 */
.L_x_21:
[----:B------:R-:W-:Y:S05]  /*2aa0*/  @!P1 BRA `(.L_x_15) ;  /* 0x00000000006c9947 */ /* 0x000fea0003800000 */
[----:B------:R-:W-:-:S04]  /*2ab0*/  IMAD.IADD R19, R6, 0x1, R37 ;  /* 0x0000000106137824 */ /* 0x000fc800078e0225 */
[----:B------:R-:W-:-:S05]  /*2ac0*/  IMAD.WIDE R18, R19, 0x8, R14 ;  /* 0x0000000813127825 */ /* 0x000fca00078e020e */
[----:B------:R-:W2:Y:S01]  /*2ad0*/  LDG.E.64 R22, desc[UR8][R18.64] ;  /* 0x0000000812167981 */ /* 0x000ea2000c1e1b00 */
[----:B------:R-:W-:Y:S01]  /*2ae0*/  ISETP.NE.AND P1, PT, R32, 0x1, PT ;  /* 0x000000012000780c */ /* 0x000fe20003f25270 */
[----:B--2---:R-:W-:Y:S02]  /*2af0*/  DADD R20, -RZ, |R22| ;  /* 0x00000000ff147229 */ /* 0x004fe40000000516 */
[----:B------:R-:W-:-:S06]  /*2b00*/  DSETP.GT.AND P0, PT, |R22|, R16, PT ;  /* 0x000000101600722a */ /* 0x000fcc0003f04200 */
[----:B------:R-:W-:Y:S02]  /*2b10*/  SEL R33, R37, R33, P0 ;  /* 0x0000002125217207 */ /* 0x000fe40000000000 */
[----:B------:R-:W-:Y:S02]  /*2b20*/  FSEL R16, R20, R16, P0 ;  /* 0x0000001014107208 */ /* 0x000fe40000000000 */
[----:B------:R-:W-:Y:S01]  /*2b30*/  FSEL R17, R21, R17, P0 ;  /* 0x0000001115117208 */ /* 0x000fe20000000000 */
[----:B------:R-:W-:Y:S06]  /*2b40*/  @!P1 BRA `(.L_x_15) ;  /* 0x0000000000449947 */ /* 0x000fec0003800000 */
[----:B------:R-:W2:Y:S01]  /*2b50*/  LDG.E.64 R20, desc[UR8][R18.64+0x8] ;  /* 0x0000080812147981 */ /* 0x000ea2000c1e1b00 */
[----:B------:R-:W-:-:S13]  /*2b60*/  ISETP.NE.AND P2, PT, R32, 0x2, PT ;  /* 0x000000022000780c */ /* 0x000fda0003f45270 */
[----:B------:R-:W3:Y:S01]  /*2b70*/  @P2 LDG.E.64 R22, desc[UR8][R18.64+0x10] ;  /* 0x0000100812162981 */ /* 0x000ee2000c1e1b00 */
[----:B------:R-:W-:Y:S01]  /*2b80*/  PLOP3.LUT P3, PT, PT, PT, PT, 0x8, 0x80 ;  /* 0x000000000080781c */ /* 0x000fe20003f6e170 */
[----:B--2---:R-:W-:Y:S02]  /*2b90*/  DADD R24, -RZ, |R20| ;  /* 0x00000000ff187229 */ /* 0x004fe40000000514 */
[----:B------:R-:W-:-:S08]  /*2ba0*/  DSETP.GT.AND P0, PT, |R20|, R16, PT ;  /* 0x000000101400722a */ /* 0x000fd00003f04200 */
[----:B------:R-:W-:Y:S02]  /*2bb0*/  FSEL R16, R24, R16, P0 ;  /* 0x0000001018107208 */ /* 0x000fe40000000000 */
[----:B------:R-:W-:-:S04]  /*2bc0*/  FSEL R17, R25, R17, P0 ;  /* 0x0000001119117208 */ /* 0x000fc80000000000 */
[----:B------:R-:W-:Y:S02]  /*2bd0*/  @P0 VIADD R33, R37, 0x1 ;  /* 0x0000000125210836 */ /* 0x000fe40000000000 */
[----:B---3--:R-:W-:Y:S02]  /*2be0*/  @P2 DSETP.GT.AND P1, PT, |R22|, R16, PT ;  /* 0x000000101600222a */ /* 0x008fe40003f24200 */
[----:B------:R-:W-:-:S04]  /*2bf0*/  @P2 DADD R22, -RZ, |R22| ;  /* 0x00000000ff162229 */ /* 0x000fc80000000516 */
[----:B------:R-:W-:-:S06]  /*2c00*/  @P2 PLOP3.LUT P3, PT, P1, PT, PT, 0x80, 0x8 ;  /* 0x000000000008281c */ /* 0x000fcc0000f6f070 */
[----:B------:R-:W-:Y:S02]  /*2c10*/  @P2 FSEL R18, R22, R16, P1 ;  /* 0x0000001016122208 */ /* 0x000fe40000800000 */
[----:B------:R-:W-:-:S03]  /*2c20*/  @P2 FSEL R23, R23, R17, P1 ;  /* 0x0000001117172208 */ /* 0x000fc60000800000 */
[----:B------:R-:W-:Y:S02]  /*2c30*/  @P2 IMAD.MOV.U32 R16, RZ, RZ, R18 ;  /* 0x000000ffff102224 */ /* 0x000fe400078e0012 */
[----:B------:R-:W-:Y:S02]  /*2c40*/  @P3 VIADD R33, R37, 0x2 ;  /* 0x0000000225213836 */ /* 0x000fe40000000000 */
[----:B------:R-:W-:-:S07]  /*2c50*/  @P2 IMAD.MOV.U32 R17, RZ, RZ, R23 ;  /* 0x000000ffff112224 */ /* 0x000fce00078e0017 */
.L_x_15:
[----:B------:R-:W-:Y:S05]  /*2c60*/  BSYNC.RECONVERGENT B0 ;  /* 0x0000000000007941 */ /* 0x000fea0003800200 */
.L_x_14:
[----:B------:R-:W0:Y:S01]  /*2c70*/  LDCU.64 UR10, c[0x0][0x3c0] ;  /* 0x00007800ff0a77ac */ /* 0x000e220008000a00 */
[----:B------:R-:W-:Y:S01]  /*2c80*/  BSSY.RECONVERGENT B0, `(.L_x_23) ;  /* 0x0000238000007945 */ /* 0x000fe20003800200 */
[----:B0-----:R-:W-:-:S14]  /*2c90*/  DSETP.GTU.AND P0, PT, R16, UR10, PT ;  /* 0x0000000a10007e2a */ /* 0x001fdc000bf0c000 */
[----:B------:R-:W-:Y:S05]  /*2ca0*/  @!P0 BRA `(.L_x_24) ;  /* 0x0000002000c48947 */ /* 0x000fea0003800000 */
[----:B------:R-:W-:Y:S01]  /*2cb0*/  ISETP.NE.AND P0, PT, R33, R3, PT ;  /* 0x000000032100720c */ /* 0x000fe20003f05270 */
[----:B------:R-:W-:-:S12]  /*2cc0*/  BSSY.RECONVERGENT B1, `(.L_x_25) ;  /* 0x0000155000017945 */ /* 0x000fd80003800200 */
[----:B------:R-:W-:Y:S05]  /*2cd0*/  @!P0 BRA `(.L_x_26) ;  /* 0x00000014004c8947 */ /* 0x000fea0003800000 */
[----:B------:R-:W0:Y:S01]  /*2ce0*/  LDCU UR10, c[0x0][0x3a0] ;  /* 0x00007400ff0a77ac */ /* 0x000e220008000800 */
[----:B------:R-:W-:Y:S01]  /*2cf0*/  SHF.R.S32.HI R3, RZ, 0x1f, R33 ;  /* 0x0000001fff037819 */ /* 0x000fe20000011421 */
[----:B------:R-:W-:Y:S01]  /*2d00*/  UMOV UR5, URZ ;  /* 0x000000ff00057c82 */ /* 0x000fe20008000000 */
[----:B0-----:R-:W-:-:S09]  /*2d10*/  UISETP.GE.U32.AND UP0, UPT, UR10, 0x10, UPT ;  /* 0x000000100a00788c */ /* 0x001fd2000bf06070 */
[----:B------:R-:W-:Y:S05]  /*2d20*/  BRA.U !UP0, `(.L_x_27) ;  /* 0x0000000908987547 */ /* 0x000fea000b800000 */
[----:B------:R-:W-:-:S05]  /*2d30*/  UMOV UR5, URZ ;  /* 0x000000ff00057c82 */ /* 0x000fca0008000000 */
.L_x_28:
[----:B0-----:R-:W-:-:S04]  /*2d40*/  IMAD R16, R2, UR5, RZ ;  /* 0x0000000502107c24 */ /* 0x001fc8000f8e02ff */
[C---:B------:R-:W-:Y:S01]  /*2d50*/  IMAD.WIDE R26, R16.reuse, 0x8, R10 ;  /* 0x00000008101a7825 */ /* 0x040fe200078e020a */
[----:B------:R-:W-:-:S04]  /*2d60*/  IADD3 R17, P0, PT, R16, R33, RZ ;  /* 0x0000002110117210 */ /* 0x000fc80007f1e0ff */
[----:B------:R-:W-:Y:S01]  /*2d70*/  LEA.HI.X.SX32 R18, R16, R3, 0x1, P0 ;  /* 0x0000000310127211 */ /* 0x000fe200000f0eff */
[----:B------:R-:W2:Y:S01]  /*2d80*/  LDG.E.64 R28, desc[UR8][R26.64] ;  /* 0x000000081a1c7981 */ /* 0x000ea2000c1e1b00 */
[----:B------:R-:W-:-:S04]  /*2d90*/  LEA R24, P0, R17, R14, 0x3 ;  /* 0x0000000e11187211 */ /* 0x000fc800078018ff */
[----:B------:R-:W-:-:S05]  /*2da0*/  LEA.HI.X R25, R17, R15, R18, 0x3, P0 ;  /* 0x0000000f11197211 */ /* 0x000fca00000f1c12 */
[----:B------:R-:W3:Y:S01]  /*2db0*/  LDG.E.64 R30, desc[UR8][R24.64] ;  /* 0x00000008181e7981 */ /* 0x000ee2000c1e1b00 */
[----:B------:R-:W-:-:S05]  /*2dc0*/  IMAD.IADD R20, R16, 0x1, R2 ;  /* 0x0000000110147824 */ /* 0x000fca00078e0202 */
[----:B------:R-:W-:-:S04]  /*2dd0*/  IADD3 R17, P0, PT, R20, R33, RZ ;  /* 0x0000002114117210 */ /* 0x000fc80007f1e0ff */
[----:B------:R-:W-:Y:S02]  /*2de0*/  LEA.HI.X.SX32 R18, R20, R3, 0x1, P0 ;  /* 0x0000000314127211 */ /* 0x000fe400000f0eff */
[----:B------:R-:W-:-:S04]  /*2df0*/  LEA R16, P0, R17, R14, 0x3 ;  /* 0x0000000e11107211 */ /* 0x000fc800078018ff */
[----:B------:R-:W-:Y:S01]  /*2e00*/  LEA.HI.X R17, R17, R15, R18, 0x3, P0 ;  /* 0x0000000f11117211 */ /* 0x000fe200000f1c12 */
[----:B------:R-:W-:Y:S01]  /*2e10*/  IMAD.WIDE R18, R2, 0x8, R26 ;  /* 0x0000000802127825 */ /* 0x000fe200078e021a */
[----:B--2---:R0:W-:Y:S04]  /*2e20*/  STG.E.64 desc[UR8][R24.64], R28 ;  /* 0x0000001c18007986 */ /* 0x0041e8000c101b08 */
[----:B---3--:R1:W-:Y:S04]  /*2e30*/  STG.E.64 desc[UR8][R26.64], R30 ;  /* 0x0000001e1a007986 */ /* 0x0083e8000c101b08 */
[----:B------:R-:W2:Y:S04]  /*2e40*/  LDG.E.64 R34, desc[UR8][R18.64] ;  /* 0x0000000812227981 */ /* 0x000ea8000c1e1b00 */
        /* <DEDUP_REMOVED lines=9> */
[----:B0-----:R-:W4:Y:S04]  /*2ee0*/  LDG.E.64 R28, desc[UR8][R22.64] ;  /* 0x00000008161c7981 */ /* 0x001f28000c1e1b00 */
[----:B-1----:R-:W5:Y:S01]  /*2ef0*/  LDG.E.64 R30, desc[UR8][R20.64] ;  /* 0x00000008141e7981 */ /* 0x002f62000c1e1b00 */
[----:B------:R-:W-:-:S05]  /*2f00*/  IMAD.IADD R32, R32, 0x1, R2 ;  /* 0x0000000120207824 */ /* 0x000fca00078e0202 */
[----:B------:R-:W-:-:S04]  /*2f10*/  IADD3 R25, P0, PT, R32, R33, RZ ;  /* 0x0000002120197210 */ /* 0x000fc80007f1e0ff */
[----:B------:R-:W-:Y:S02]  /*2f20*/  LEA.HI.X.SX32 R26, R32, R3, 0x1, P0 ;  /* 0x00000003201a7211 */ /* 0x000fe400000f0eff */
[----:B------:R-:W-:-:S04]  /*2f30*/  LEA R24, P0, R25, R14, 0x3 ;  /* 0x0000000e19187211 */ /* 0x000fc800078018ff */
[----:B------:R-:W-:Y:S01]  /*2f40*/  LEA.HI.X R25, R25, R15, R26, 0x3, P0 ;  /* 0x0000000f19197211 */ /* 0x000fe200000f1c1a */
[----:B------:R-:W-:Y:S01]  /*2f50*/  IMAD.WIDE R26, R2, 0x8, R22 ;  /* 0x00000008021a7825 */ /* 0x000fe200078e0216 */
[----:B----4-:R0:W-:Y:S04]  /*2f60*/  STG.E.64 desc[UR8][R20.64], R28 ;  /* 0x0000001c14007986 */ /* 0x0101e8000c101b08 */
[----:B-----5:R1:W-:Y:S04]  /*2f70*/  STG.E.64 desc[UR8][R22.64], R30 ;  /* 0x0000001e16007986 */ /* 0x0203e8000c101b08 */
[----:B--2---:R-:W2:Y:S04]  /*2f80*/  LDG.E.64 R34, desc[UR8][R26.64] ;  /* 0x000000081a227981 */ /* 0x004ea8000c1e1b00 */
[----:B---3--:R-:W3:Y:S01]  /*2f90*/  LDG.E.64 R36, desc[UR8][R24.64] ;  /* 0x0000000818247981 */ /* 0x008ee2000c1e1b00 */
        /* <DEDUP_REMOVED lines=106> */
[----:B--2---:R-:W-:Y:S04]  /*3640*/  STG.E.64 desc[UR8][R16.64], R34 ;  /* 0x0000002210007986 */ /* 0x004fe8000c101b08 */
[----:B---3--:R2:W-:Y:S04]  /*3650*/  STG.E.64 desc[UR8][R18.64], R36 ;  /* 0x0000002412007986 */ /* 0x0085e8000c101b08 */
[----:B0-----:R-:W3:Y:S04]  /*3660*/  LDG.E.64 R28, desc[UR8][R22.64] ;  /* 0x00000008161c7981 */ /* 0x001ee8000c1e1b00 */
[----:B-1----:R-:W4:Y:S01]  /*3670*/  LDG.E.64 R30, desc[UR8][R20.64] ;  /* 0x00000008141e7981 */ /* 0x002f22000c1e1b00 */
[----:B------:R-:W-:-:S05]  /*3680*/  IMAD.IADD R32, R32, 0x1, R2 ;  /* 0x0000000120207824 */ /* 0x000fca00078e0202 */
[----:B------:R-:W-:-:S04]  /*3690*/  IADD3 R25, P0, PT, R32, R33, RZ ;  /* 0x0000002120197210 */ /* 0x000fc80007f1e0ff */
[----:B------:R-:W-:Y:S02]  /*36a0*/  LEA.HI.X.SX32 R32, R32, R3, 0x1, P0 ;  /* 0x0000000320207211 */ /* 0x000fe400000f0eff */
[----:B------:R-:W-:-:S04]  /*36b0*/  LEA R26, P0, R25, R14, 0x3 ;  /* 0x0000000e191a7211 */ /* 0x000fc800078018ff */
[----:B------:R-:W-:Y:S01]  /*36c0*/  LEA.HI.X R27, R25, R15, R32, 0x3, P0 ;  /* 0x0000000f191b7211 */ /* 0x000fe200000f1c20 */
[----:B------:R-:W-:Y:S01]  /*36d0*/  IMAD.WIDE R24, R2, 0x8, R22 ;  /* 0x0000000802187825 */ /* 0x000fe200078e0216 */
[----:B---3--:R0:W-:Y:S04]  /*36e0*/  STG.E.64 desc[UR8][R20.64], R28 ;  /* 0x0000001c14007986 */ /* 0x0081e8000c101b08 */
[----:B----4-:R0:W-:Y:S04]  /*36f0*/  STG.E.64 desc[UR8][R22.64], R30 ;  /* 0x0000001e16007986 */ /* 0x0101e8000c101b08 */
[----:B--2---:R-:W2:Y:S04]  /*3700*/  LDG.E.64 R18, desc[UR8][R24.64] ;  /* 0x0000000818127981 */ /* 0x004ea8000c1e1b00 */
[----:B------:R-:W3:Y:S01]  /*3710*/  LDG.E.64 R16, desc[UR8][R26.64] ;  /* 0x000000081a107981 */ /* 0x000ee2000c1e1b00 */
[----:B------:R-:W-:-:S02]  /*3720*/  ULOP3.LUT UR7, UR10, 0x7ffffff0, URZ, 0xc0, !UPT ;  /* 0x7ffffff00a077892 */ /* 0x000fc4000f8ec0ff */
[----:B------:R-:W-:-:S04]  /*3730*/  UIADD3 UR5, UPT, UPT, UR5, 0x10, URZ ;  /* 0x0000001005057890 */ /* 0x000fc8000fffe0ff */
[----:B------:R-:W-:Y:S01]  /*3740*/  UISETP.NE.AND UP0, UPT, UR5, UR7, UPT ;  /* 0x000000070500728c */ /* 0x000fe2000bf05270 */
[----:B--2---:R0:W-:Y:S04]  /*3750*/  STG.E.64 desc[UR8][R26.64], R18 ;  /* 0x000000121a007986 */ /* 0x0041e8000c101b08 */
[----:B---3--:R0:W-:Y:S04]  /*3760*/  STG.E.64 desc[UR8][R24.64], R16 ;  /* 0x0000001018007986 */ /* 0x0081e8000c101b08 */
[----:B------:R-:W-:Y:S05]  /*3770*/  BRA.U UP0, `(.L_x_28) ;  /* 0xfffffff500707547 */ /* 0x000fea000b83ffff */
[----:B------:R-:W-:-:S05]  /*3780*/  UMOV UR5, UR7 ;  /* 0x0000000700057c82 */ /* 0x000fca0008000000 */
.L_x_27:
[----:B------:R-:W-:-:S09]  /*3790*/  UISETP.NE.AND UP0, UPT, UR12, URZ, UPT ;  /* 0x000000ff0c00728c */ /* 0x000fd2000bf05270 */
[----:B------:R-:W-:Y:S05]  /*37a0*/  BRA.U !UP0, `(.L_x_26) ;  /* 0x0000000908987547 */ /* 0x000fea000b800000 */
[----:B------:R-:W-:Y:S02]  /*37b0*/  UIADD3 UR7, UPT, UPT, UR12, -0x1, URZ ;  /* 0xffffffff0c077890 */ /* 0x000fe4000fffe0ff */
[----:B------:R-:W-:Y:S02]  /*37c0*/  UISETP.NE.AND UP1, UPT, UR13, URZ, UPT ;  /* 0x000000ff0d00728c */ /* 0x000fe4000bf25270 */
[----:B------:R-:W-:-:S09]  /*37d0*/  UISETP.GE.U32.AND UP0, UPT, UR7, 0x7, UPT ;  /* 0x000000070700788c */ /* 0x000fd2000bf06070 */
[----:B------:R-:W-:Y:S05]  /*37e0*/  BRA.U !UP0, `(.L_x_29) ;  /* 0x0000000508447547 */ /* 0x000fea000b800000 */
        /* <DEDUP_REMOVED lines=78> */
[----:B------:R-:W-:-:S03]  /*3cd0*/  UIADD3 UR5, UPT, UPT, UR5, 0x8, URZ ;  /* 0x0000000805057890 */ /* 0x000fc6000fffe0ff */
[----:B--2---:R1:W-:Y:S04]  /*3ce0*/  STG.E.64 desc[UR8][R18.64], R22 ;  /* 0x0000001612007986 */ /* 0x0043e8000c101b08 */
[----:B---3--:R1:W-:Y:S05]  /*3cf0*/  STG.E.64 desc[UR8][R16.64], R20 ;  /* 0x0000001410007986 */ /* 0x0083ea000c101b08 */
.L_x_29:
[----:B------:R-:W-:Y:S05]  /*3d00*/  BRA.U !UP1, `(.L_x_26) ;  /* 0x0000000509407547 */ /* 0x000fea000b800000 */
[----:B------:R-:W-:Y:S02]  /*3d10*/  UIADD3 UR7, UPT, UPT, UR13, -0x1, URZ ;  /* 0xffffffff0d077890 */ /* 0x000fe4000fffe0ff */
[----:B------:R-:W-:Y:S02]  /*3d20*/  UISETP.NE.AND UP1, UPT, UR14, URZ, UPT ;  /* 0x000000ff0e00728c */ /* 0x000fe4000bf25270 */
[----:B------:R-:W-:-:S09]  /*3d30*/  UISETP.GE.U32.AND UP0, UPT, UR7, 0x3, UPT ;  /* 0x000000030700788c */ /* 0x000fd2000bf06070 */
[----:B------:R-:W-:Y:S05]  /*3d40*/  BRA.U !UP0, `(.L_x_30) ;  /* 0x0000000108a47547 */ /* 0x000fea000b800000 */
[----:B01----:R-:W-:-:S04]  /*3d50*/  IMAD R16, R2, UR5, RZ ;  /* 0x0000000502107c24 */ /* 0x003fc8000f8e02ff */
        /* <DEDUP_REMOVED lines=36> */
[----:B------:R-:W4:Y:S01]  /*3fa0*/  LDG.E.64 R16, desc[UR8][R26.64] ;  /* 0x000000081a107981 */ /* 0x000f22000c1e1b00 */
[----:B------:R-:W-:-:S03]  /*3fb0*/  UIADD3 UR5, UPT, UPT, UR5, 0x4, URZ ;  /* 0x0000000405057890 */ /* 0x000fc6000fffe0ff */
[----:B--2---:R3:W-:Y:S04]  /*3fc0*/  STG.E.64 desc[UR8][R26.64], R18 ;  /* 0x000000121a007986 */ /* 0x0047e8000c101b08 */
[----:B----4-:R3:W-:Y:S05]  /*3fd0*/  STG.E.64 desc[UR8][R24.64], R16 ;  /* 0x0000001018007986 */ /* 0x0107ea000c101b08 */
.L_x_30:
[----:B------:R-:W-:Y:S05]  /*3fe0*/  BRA.U !UP1, `(.L_x_26) ;  /* 0x0000000109887547 */ /* 0x000fea000b800000 */
[----:B01-3--:R-:W-:-:S04]  /*3ff0*/  IMAD R24, R2, UR5, RZ ;  /* 0x0000000502187c24 */ /* 0x00bfc8000f8e02ff */
[C---:B------:R-:W-:Y:S01]  /*4000*/  IMAD.WIDE R16, R24.reuse, 0x8, R10 ;  /* 0x0000000818107825 */ /* 0x040fe200078e020a */
[----:B------:R-:W-:-:S04]  /*4010*/  IADD3 R19, P0, PT, R24, R33, RZ ;  /* 0x0000002118137210 */ /* 0x000fc80007f1e0ff */
[----:B------:R-:W-:Y:S01]  /*4020*/  LEA.HI.X.SX32 R20, R24, R3, 0x1, P0 ;  /* 0x0000000318147211 */ /* 0x000fe200000f0eff */
[----:B------:R-:W2:Y:S01]  /*4030*/  LDG.E.64 R22, desc[UR8][R16.64] ;  /* 0x0000000810167981 */ /* 0x000ea2000c1e1b00 */
[----:B------:R-:W-:-:S04]  /*4040*/  LEA R18, P0, R19, R14, 0x3 ;  /* 0x0000000e13127211 */ /* 0x000fc800078018ff */
[----:B------:R-:W-:-:S05]  /*4050*/  LEA.HI.X R19, R19, R15, R20, 0x3, P0 ;  /* 0x0000000f13137211 */ /* 0x000fca00000f1c14 */
[----:B------:R-:W3:Y:S01]  /*4060*/  LDG.E.64 R20, desc[UR8][R18.64] ;  /* 0x0000000812147981 */ /* 0x000ee2000c1e1b00 */
[----:B------:R-:W-:-:S03]  /*4070*/  UISETP.NE.AND UP0, UPT, UR14, 0x1, UPT ;  /* 0x000000010e00788c */ /* 0x000fc6000bf05270 */
[----:B--2---:R2:W-:Y:S04]  /*4080*/  STG.E.64 desc[UR8][R18.64], R22 ;  /* 0x0000001612007986 */ /* 0x0045e8000c101b08 */
[----:B---3--:R2:W-:Y:S02]  /*4090*/  STG.E.64 desc[UR8][R16.64], R20 ;  /* 0x0000001410007986 */ /* 0x0085e4000c101b08 */
[----:B------:R-:W-:Y:S05]  /*40a0*/  BRA.U !UP0, `(.L_x_26) ;  /* 0x0000000108587547 */ /* 0x000fea000b800000 */
[----:B------:R-:W-:Y:S02]  /*40b0*/  IMAD.IADD R24, R24, 0x1, R2 ;  /* 0x0000000118187824 */ /* 0x000fe400078e0202 */
[----:B--2---:R-:W-:-:S03]  /*40c0*/  IMAD.WIDE R16, R2, 0x8, R16 ;  /* 0x0000000802107825 */ /* 0x004fc600078e0210 */
[C---:B------:R-:W-:Y:S02]  /*40d0*/  IADD3 R19, P0, PT, R24.reuse, R33, RZ ;  /* 0x0000002118137210 */ /* 0x040fe40007f1e0ff */
[----:B------:R-:W2:Y:S02]  /*40e0*/  LDG.E.64 R22, desc[UR8][R16.64] ;  /* 0x0000000810167981 */ /* 0x000ea4000c1e1b00 */
[----:B------:R-:W-:Y:S02]  /*40f0*/  LEA.HI.X.SX32 R20, R24, R3, 0x1, P0 ;  /* 0x0000000318147211 */ /* 0x000fe400000f0eff */
[----:B------:R-:W-:-:S04]  /*4100*/  LEA R18, P0, R19, R14, 0x3 ;  /* 0x0000000e13127211 */ /* 0x000fc800078018ff */
[----:B------:R-:W-:-:S05]  /*4110*/  LEA.HI.X R19, R19, R15, R20, 0x3, P0 ;  /* 0x0000000f13137211 */ /* 0x000fca00000f1c14 */
[----:B------:R-:W3:Y:S01]  /*4120*/  LDG.E.64 R20, desc[UR8][R18.64] ;  /* 0x0000000812147981 */ /* 0x000ee2000c1e1b00 */
[----:B------:R-:W-:-:S03]  /*4130*/  UISETP.NE.AND UP0, UPT, UR14, 0x2, UPT ;  /* 0x000000020e00788c */ /* 0x000fc6000bf05270 */
[----:B--2---:R4:W-:Y:S04]  /*4140*/  STG.E.64 desc[UR8][R18.64], R22 ;  /* 0x0000001612007986 */ /* 0x0049e8000c101b08 */
[----:B---3--:R4:W-:Y:S02]  /*4150*/  STG.E.64 desc[UR8][R16.64], R20 ;  /* 0x0000001410007986 */ /* 0x0089e4000c101b08 */
[----:B------:R-:W-:Y:S05]  /*4160*/  BRA.U !UP0, `(.L_x_26) ;  /* 0x0000000108287547 */ /* 0x000fea000b800000 */
[----:B----4-:R-:W-:Y:S02]  /*4170*/  IMAD.IADD R18, R24, 0x1, R2 ;  /* 0x0000000118127824 */ /* 0x010fe400078e0202 */
[----:B------:R-:W-:-:S03]  /*4180*/  IMAD.WIDE R16, R2, 0x8, R16 ;  /* 0x0000000802107825 */ /* 0x000fc600078e0210 */
[C---:B------:R-:W-:Y:S02]  /*4190*/  IADD3 R33, P0, PT, R18.reuse, R33, RZ ;  /* 0x0000002112217210 */ /* 0x040fe40007f1e0ff */
[----:B------:R-:W2:Y:S02]  /*41a0*/  LDG.E.64 R22, desc[UR8][R16.64] ;  /* 0x0000000810167981 */ /* 0x000ea4000c1e1b00 */
[----:B------:R-:W-:Y:S02]  /*41b0*/  LEA.HI.X.SX32 R3, R18, R3, 0x1, P0 ;  /* 0x0000000312037211 */ /* 0x000fe400000f0eff */
[----:B------:R-:W-:-:S04]  /*41c0*/  LEA R18, P0, R33, R14, 0x3 ;  /* 0x0000000e21127211 */ /* 0x000fc800078018ff */
[----:B------:R-:W-:-:S05]  /*41d0*/  LEA.HI.X R19, R33, R15, R3, 0x3, P0 ;  /* 0x0000000f21137211 */ /* 0x000fca00000f1c03 */
[----:B------:R-:W3:Y:S04]  /*41e0*/  LDG.E.64 R20, desc[UR8][R18.64] ;  /* 0x0000000812147981 */ /* 0x000ee8000c1e1b00 */
[----:B--2---:R0:W-:Y:S04]  /*41f0*/  STG.E.64 desc[UR8][R18.64], R22 ;  /* 0x0000001612007986 */ /* 0x0041e8000c101b08 */
[----:B---3--:R0:W-:Y:S02]  /*4200*/  STG.E.64 desc[UR8][R16.64], R20 ;  /* 0x0000001410007986 */ /* 0x0081e4000c101b08 */
.L_x_26:
[----:B------:R-:W-:Y:S05]  /*4210*/  BSYNC.RECONVERGENT B1 ;  /* 0x0000000000017941 */ /* 0x000fea0003800200 */
.L_x_25:
[----:B------:R-:W-:Y:S01]  /*4220*/  ISETP.GE.AND P0, PT, R7, R2, PT ;  /* 0x000000020700720c */ /* 0x000fe20003f06270 */
[----:B------:R-:W-:-:S12]  /*4230*/  BSSY.RECONVERGENT B1, `(.L_x_31) ;  /* 0x00000d2000017945 */ /* 0x000fd80003800200 */
[----:B------:R-:W-:Y:S05]  /*4240*/  @P0 BRA `(.L_x_32) ;  /* 0x0000000c00400947 */ /* 0x000fea0003800000 */
[----:B01-3--:R-:W-:-:S07]  /*4250*/  IMAD.MOV.U32 R31, RZ, RZ, R7 ;  /* 0x000000ffff1f7224 */ /* 0x00bfce00078e0007 */
.L_x_40:
[----:B012-4-:R-:W2:Y:S01]  /*4260*/  LDG.E.64 R18, desc[UR8][R8.64] ;  /* 0x0000000808127981 */ /* 0x017ea2000c1e1b00 */
[----:B---3--:R-:W-:Y:S01]  /*4270*/  IMAD.IADD R21, R6, 0x1, R31 ;  /* 0x0000000106157824 */ /* 0x008fe200078e021f */
[----:B------:R-:W0:Y:S03]  /*4280*/  LDC R24, c[0x0][0x3a0] ;  /* 0x0000e800ff187b82 */ /* 0x000e260000000800 */
[----:B------:R-:W-:-:S06]  /*4290*/  IMAD.WIDE R20, R21, 0x8, R14 ;  /* 0x0000000815147825 */ /* 0x000fcc00078e020e */
[----:B------:R-:W3:Y:S01]  /*42a0*/  LDG.E.64 R20, desc[UR8][R20.64] ;  /* 0x0000000814147981 */ /* 0x000ee2000c1e1b00 */
[----:B------:R-:W-:Y:S01]  /*42b0*/  IMAD.MOV.U32 R2, RZ, RZ, 0x1 ;  /* 0x00000001ff027424 */ /* 0x000fe200078e00ff */
[----:B------:R-:W-:Y:S01]  /*42c0*/  BSSY.RECONVERGENT B2, `(.L_x_33) ;  /* 0x0000013000027945 */ /* 0x000fe20003800200 */
[----:B0-----:R-:W-:Y:S01]  /*42d0*/  ISETP.GE.U32.AND P1, PT, R24, 0x8, PT ;  /* 0x000000081800780c */ /* 0x001fe20003f26070 */
[----:B--2---:R-:W0:Y:S01]  /*42e0*/  MUFU.RCP64H R3, R19 ;  /* 0x0000001300037308 */ /* 0x004e220000001800 */
[----:B---3--:R-:W-:Y:S02]  /*42f0*/  FSETP.GEU.AND P2, PT, |R21|, 6.5827683646048100446e-37, PT ;  /* 0x036000001500780b */ /* 0x008fe40003f4e200 */
[----:B0-----:R-:W-:-:S08]  /*4300*/  DFMA R16, -R18, R2, 1 ;  /* 0x3ff000001210742b */ /* 0x001fd00000000102 */
[----:B------:R-:W-:-:S08]  /*4310*/  DFMA R16, R16, R16, R16 ;  /* 0x000000101010722b */ /* 0x000fd00000000010 */
[----:B------:R-:W-:-:S08]  /*4320*/  DFMA R16, R2, R16, R2 ;  /* 0x000000100210722b */ /* 0x000fd00000000002 */
[----:B------:R-:W-:-:S08]  /*4330*/  DFMA R2, -R18, R16, 1 ;  /* 0x3ff000001202742b */ /* 0x000fd00000000110 */
[----:B------:R-:W-:-:S08]  /*4340*/  DFMA R2, R16, R2, R16 ;  /* 0x000000021002722b */ /* 0x000fd00000000010 */
[----:B------:R-:W-:-:S08]  /*4350*/  DMUL R16, R20, R2 ;  /* 0x0000000214107228 */ /* 0x000fd00000000000 */
[----:B------:R-:W-:-:S08]  /*4360*/  DFMA R22, -R18, R16, R20 ;  /* 0x000000101216722b */ /* 0x000fd00000000114 */
[----:B------:R-:W-:-:S10]  /*4370*/  DFMA R2, R2, R22, R16 ;  /* 0x000000160202722b */ /* 0x000fd40000000010 */
[----:B------:R-:W-:-:S05]  /*4380*/  FFMA R16, RZ, R19, R3 ;  /* 0x00000013ff107223 */ /* 0x000fca0000000003 */
[----:B------:R-:W-:-:S13]  /*4390*/  FSETP.GT.AND P0, PT, |R16|, 1.469367938527859385e-39, PT ;  /* 0x001000001000780b */ /* 0x000fda0003f04200 */
[----:B------:R-:W-:Y:S05]  /*43a0*/  @P0 BRA P2, `(.L_x_34) ;  /* 0x0000000000100947 */ /* 0x000fea0001000000 */
[----:B------:R-:W-:-:S07]  /*43b0*/  MOV R2, 0x43d0 ;  /* 0x000043d000027802 */ /* 0x000fce0000000f00 */
[----:B------:R-:W-:Y:S05]  /*43c0*/  CALL.REL.NOINC `($__internal_0_$__cuda_sm20_div_rn_f64_full) ;  /* 0x0000001400447944 */ /* 0x000fea0003c00000 */
[----:B------:R-:W-:Y:S02]  /*43d0*/  IMAD.MOV.U32 R2, RZ, RZ, R24 ;  /* 0x000000ffff027224 */ /* 0x000fe400078e0018 */
[----:B------:R-:W-:-:S07]  /*43e0*/  IMAD.MOV.U32 R3, RZ, RZ, R25 ;  /* 0x000000ffff037224 */ /* 0x000fce00078e0019 */
.L_x_34:
[----:B------:R-:W-:Y:S05]  /*43f0*/  BSYNC.RECONVERGENT B2 ;  /* 0x0000000000027941 */ /* 0x000fea0003800200 */
.L_x_33:
[----:B------:R-:W-:Y:S01]  /*4400*/  SHF.R.S32.HI R16, RZ, 0x1f, R31 ;  /* 0x0000001fff107819 */ /* 0x000fe2000001141f */
[----:B------:R-:W-:Y:S01]  /*4410*/  IMAD.MOV.U32 R17, RZ, RZ, RZ ;  /* 0x000000ffff117224 */ /* 0x000fe200078e00ff */
[----:B------:R-:W-:Y:S06]  /*4420*/  @!P1 BRA `(.L_x_35) ;  /* 0x0000000400589947 */ /* 0x000fec0003800000 */
[----:B------:R-:W-:-:S05]  /*4430*/  UMOV UR5, URZ ;  /* 0x000000ff00057c82 */ /* 0x000fca0008000000 */
.L_x_36:
[----:B0-----:R-:W0:Y:S02]  /*4440*/  LDC R17, c[0x0][0x390] ;  /* 0x0000e400ff117b82 */ /* 0x001e240000000800 */
[----:B0-----:R-:W-:-:S04]  /*4450*/  IMAD R30, R17, UR5, RZ ;  /* 0x00000005111e7c24 */ /* 0x001fc8000f8e02ff */
[C---:B------:R-:W-:Y:S01]  /*4460*/  IMAD.WIDE R18, R30.reuse, 0x8, R10 ;  /* 0x000000081e127825 */ /* 0x040fe200078e020a */
[----:B------:R-:W-:-:S04]  /*4470*/  IADD3 R21, P0, PT, R30, R31, RZ ;  /* 0x0000001f1e157210 */ /* 0x000fc80007f1e0ff */
[----:B------:R-:W-:Y:S01]  /*4480*/  LEA.HI.X.SX32 R20, R30, R16, 0x1, P0 ;  /* 0x000000101e147211 */ /* 0x000fe200000f0eff */
[----:B------:R-:W2:Y:S01]  /*4490*/  LDG.E.64 R26, desc[UR8][R18.64] ;  /* 0x00000008121a7981 */ /* 0x000ea2000c1e1b00 */
[----:B------:R-:W-:-:S04]  /*44a0*/  LEA R24, P0, R21, R14, 0x3 ;  /* 0x0000000e15187211 */ /* 0x000fc800078018ff */
[----:B------:R-:W-:-:S05]  /*44b0*/  LEA.HI.X R25, R21, R15, R20, 0x3, P0 ;  /* 0x0000000f15197211 */ /* 0x000fca00000f1c14 */
[----:B------:R-:W2:Y:S01]  /*44c0*/  LDG.E.64 R22, desc[UR8][R24.64] ;  /* 0x0000000818167981 */ /* 0x000ea2000c1e1b00 */
[----:B------:R-:W-:-:S05]  /*44d0*/  IMAD.IADD R30, R30, 0x1, R17 ;  /* 0x000000011e1e7824 */ /* 0x000fca00078e0211 */
[----:B------:R-:W-:-:S04]  /*44e0*/  IADD3 R21, P0, PT, R30, R31, RZ ;  /* 0x0000001f1e157210 */ /* 0x000fc80007f1e0ff */
[----:B------:R-:W-:Y:S02]  /*44f0*/  LEA.HI.X.SX32 R28, R30, R16, 0x1, P0 ;  /* 0x000000101e1c7211 */ /* 0x000fe400000f0eff */
[----:B------:R-:W-:-:S04]  /*4500*/  LEA R20, P0, R21, R14, 0x3 ;  /* 0x0000000e15147211 */ /* 0x000fc800078018ff */
[----:B------:R-:W-:Y:S01]  /*4510*/  LEA.HI.X R21, R21, R15, R28, 0x3, P0 ;  /* 0x0000000f15157211 */ /* 0x000fe200000f1c1c */
[----:B--2---:R-:W-:Y:S01]  /*4520*/  DFMA R32, R26, -R2, R22 ;  /* 0x800000021a20722b */ /* 0x004fe20000000016 */
[----:B------:R-:W-:-:S06]  /*4530*/  IMAD.WIDE R22, R17, 0x8, R18 ;  /* 0x0000000811167825 */ /* 0x000fcc00078e0212 */
[----:B------:R0:W-:Y:S04]  /*4540*/  STG.E.64 desc[UR8][R24.64], R32 ;  /* 0x0000002018007986 */ /* 0x0001e8000c101b08 */
[----:B------:R-:W2:Y:S04]  /*4550*/  LDG.E.64 R28, desc[UR8][R22.64] ;  /* 0x00000008161c7981 */ /* 0x000ea8000c1e1b00 */
        /* <DEDUP_REMOVED lines=10> */
[----:B0-----:R-:W2:Y:S01]  /*4600*/  LDG.E.64 R24, desc[UR8][R18.64] ;  /* 0x0000000812187981 */ /* 0x001ea2000c1e1b00 */
        /* <DEDUP_REMOVED lines=11> */
[----:B-1----:R-:W-:-:S04]  /*46c0*/  IADD3 R21, P0, PT, R30, R31, RZ ;  /* 0x0000001f1e157210 */ /* 0x002fc80007f1e0ff */
        /* <DEDUP_REMOVED lines=9> */
[----:B0-----:R-:W-:-:S04]  /*4760*/  IADD3 R19, P0, PT, R30, R31, RZ ;  /* 0x0000001f1e137210 */ /* 0x001fc80007f1e0ff */
        /* <DEDUP_REMOVED lines=16> */
[----:B0-----:R-:W2:Y:S04]  /*4870*/  LDG.E.64 R32, desc[UR8][R26.64] ;  /* 0x000000081a207981 */ /* 0x001ea8000c1e1b00 */
        /* <DEDUP_REMOVED lines=10> */
[----:B-1----:R-:W2:Y:S01]  /*4920*/  LDG.E.64 R18, desc[UR8][R20.64] ;  /* 0x0000000814127981 */ /* 0x002ea2000c1e1b00 */
[----:B------:R-:W-:-:S04]  /*4930*/  UIADD3 UR5, UPT, UPT, UR5, 0x8, URZ ;  /* 0x0000000805057890 */ /* 0x000fc8000fffe0ff */
[----:B------:R-:W-:Y:S01]  /*4940*/  UISETP.NE.AND UP0, UPT, UR5, UR6, UPT ;  /* 0x000000060500728c */ /* 0x000fe2000bf05270 */
[----:B--2---:R-:W-:-:S07]  /*4950*/  DFMA R18, R32, -R2, R18 ;  /* 0x800000022012722b */ /* 0x004fce0000000012 */
[----:B------:R0:W-:Y:S01]  /*4960*/  STG.E.64 desc[UR8][R20.64], R18 ;  /* 0x0000001214007986 */ /* 0x0001e2000c101b08 */
[----:B------:R-:W-:Y:S05]  /*4970*/  BRA.U UP0, `(.L_x_36) ;  /* 0xfffffff900b07547 */ /* 0x000fea000b83ffff */
[----:B------:R-:W-:-:S07]  /*4980*/  IMAD.U32 R17, RZ, RZ, UR6 ;  /* 0x00000006ff117e24 */ /* 0x000fce000f8e00ff */
.L_x_35:
[----:B------:R-:W-:-:S09]  /*4990*/  UISETP.NE.AND UP0, UPT, UR13, URZ, UPT ;  /* 0x000000ff0d00728c */ /* 0x000fd2000bf05270 */
[----:B------:R-:W-:Y:S05]  /*49a0*/  BRA.U !UP0, `(.L_x_37) ;  /* 0x0000000508587547 */ /* 0x000fea000b800000 */
[----:B------:R-:W-:Y:S02]  /*49b0*/  UIADD3 UR5, UPT, UPT, UR13, -0x1, URZ ;  /* 0xffffffff0d057890 */ /* 0x000fe4000fffe0ff */
[----:B------:R-:W-:Y:S02]  /*49c0*/  UISETP.NE.AND UP1, UPT, UR14, URZ, UPT ;  /* 0x000000ff0e00728c */ /* 0x000fe4000bf25270 */
[----:B------:R-:W-:-:S09]  /*49d0*/  UISETP.GE.U32.AND UP0, UPT, UR5, 0x3, UPT ;  /* 0x000000030500788c */ /* 0x000fd2000bf06070 */
[----:B------:R-:W-:Y:S05]  /*49e0*/  BRA.U !UP0, `(.L_x_38) ;  /* 0x0000000108a87547 */ /* 0x000fea000b800000 */
[----:B------:R-:W1:Y:S02]  /*49f0*/  LDC R29, c[0x0][0x390] ;  /* 0x0000e400ff1d7b82 */ /* 0x000e640000000800 */
[----:B-1----:R-:W-:-:S04]  /*4a00*/  IMAD R28, R17, R29, RZ ;  /* 0x0000001d111c7224 */ /* 0x002fc800078e02ff */
[C---:B0-----:R-:W-:Y:S01]  /*4a10*/  IMAD.WIDE R24, R28.reuse, 0x8, R10 ;  /* 0x000000081c187825 */ /* 0x041fe200078e020a */
        /* <DEDUP_REMOVED lines=34> */
[----:B------:R-:W3:Y:S04]  /*4c40*/  LDG.E.64 R20, desc[UR8][R20.64] ;  /* 0x0000000814147981 */ /* 0x000ee8000c1e1b00 */
[----:B-1----:R-:W3:Y:S01]  /*4c50*/  LDG.E.64 R24, desc[UR8][R22.64] ;  /* 0x0000000816187981 */ /* 0x002ee2000c1e1b00 */
[----:B------:R-:W-:Y:S01]  /*4c60*/  VIADD R17, R17, 0x4 ;  /* 0x0000000411117836 */ /* 0x000fe20000000000 */
[----:B---3--:R-:W-:-:S07]  /*4c70*/  DFMA R24, R20, -R2, R24 ;  /* 0x800000021418722b */ /* 0x008fce0000000018 */
[----:B------:R2:W-:Y:S04]  /*4c80*/  STG.E.64 desc[UR8][R22.64], R24 ;  /* 0x0000001816007986 */ /* 0x0005e8000c101b08 */
.L_x_38:
[----:B------:R-:W-:Y:S05]  /*4c90*/  BRA.U !UP1, `(.L_x_37) ;  /* 0x00000001099c7547 */ /* 0x000fea000b800000 */
[----:B------:R-:W1:Y:S01]  /*4ca0*/  LDCU UR5, c[0x0][0x3a0] ;  /* 0x00007400ff0577ac */ /* 0x000e620008000800 */
[----:B------:R-:W-:Y:S02]  /*4cb0*/  UISETP.NE.AND UP1, UPT, UR14, 0x1, UPT ;  /* 0x000000010e00788c */ /* 0x000fe4000bf25270 */
[----:B-1----:R-:W-:-:S04]  /*4cc0*/  ULOP3.LUT UR5, UR5, 0x1, URZ, 0xc0, !UPT ;  /* 0x0000000105057892 */ /* 0x002fc8000f8ec0ff */
[----:B------:R-:W-:-:S03]  /*4cd0*/  UISETP.NE.U32.AND UP0, UPT, UR5, 0x1, UPT ;  /* 0x000000010500788c */ /* 0x000fc6000bf05070 */
[----:B------:R-:W-:Y:S08]  /*4ce0*/  BRA.U !UP1, `(.L_x_39) ;  /* 0x0000000109587547 */ /* 0x000ff0000b800000 */
[----:B------:R-:W0:Y:S02]  /*4cf0*/  LDC R28, c[0x0][0x390] ;  /* 0x0000e400ff1c7b82 */ /* 0x000e240000000800 */
[----:B0-2---:R-:W-:-:S04]  /*4d00*/  IMAD R19, R17, R28, RZ ;  /* 0x0000001c11137224 */ /* 0x005fc800078e02ff */
        /* <DEDUP_REMOVED lines=17> */
[----:B------:R-:W-:Y:S01]  /*4e20*/  VIADD R17, R17, 0x2 ;  /* 0x0000000211117836 */ /* 0x000fe20000000000 */
[----:B--2---:R-:W-:-:S07]  /*4e30*/  DFMA R22, R26, -R2, R22 ;  /* 0x800000021a16722b */ /* 0x004fce0000000016 */
[----:B------:R1:W-:Y:S04]  /*4e40*/  STG.E.64 desc[UR8][R18.64], R22 ;  /* 0x0000001612007986 */ /* 0x0003e8000c101b08 */
.L_x_39:
[----:B------:R-:W-:Y:S05]  /*4e50*/  BRA.U UP0, `(.L_x_37) ;  /* 0x00000001002c7547 */ /* 0x000fea000b800000 */
[----:B------:R-:W3:Y:S02]  /*4e60*/  LDCU UR5, c[0x0][0x390] ;  /* 0x00007200ff0577ac */ /* 0x000ee40008000800 */
[----:B---3--:R-:W-:-:S04]  /*4e70*/  IMAD R17, R17, UR5, RZ ;  /* 0x0000000511117c24 */ /* 0x008fc8000f8e02ff */
[C---:B012---:R-:W-:Y:S01]  /*4e80*/  IMAD.WIDE R18, R17.reuse, 0x8, R10 ;  /* 0x0000000811127825 */ /* 0x047fe200078e020a */
[----:B------:R-:W-:-:S04]  /*4e90*/  IADD3 R21, P0, PT, R17, R31, RZ ;  /* 0x0000001f11157210 */ /* 0x000fc80007f1e0ff */
[----:B------:R-:W-:Y:S01]  /*4ea0*/  LEA.HI.X.SX32 R20, R17, R16, 0x1, P0 ;  /* 0x0000001011147211 */ /* 0x000fe200000f0eff */
[----:B------:R-:W2:Y:S01]  /*4eb0*/  LDG.E.64 R18, desc[UR8][R18.64] ;  /* 0x0000000812127981 */ /* 0x000ea2000c1e1b00 */
[----:B------:R-:W-:-:S04]  /*4ec0*/  LEA R16, P0, R21, R14, 0x3 ;  /* 0x0000000e15107211 */ /* 0x000fc800078018ff */
[----:B------:R-:W-:-:S05]  /*4ed0*/  LEA.HI.X R17, R21, R15, R20, 0x3, P0 ;  /* 0x0000000f15117211 */ /* 0x000fca00000f1c14 */
[----:B------:R-:W2:Y:S02]  /*4ee0*/  LDG.E.64 R20, desc[UR8][R16.64] ;  /* 0x0000000810147981 */ /* 0x000ea4000c1e1b00 */
[----:B--2---:R-:W-:-:S07]  /*4ef0*/  DFMA R20, R18, -R2, R20 ;  /* 0x800000021214722b */ /* 0x004fce0000000014 */
[----:B------:R3:W-:Y:S04]  /*4f00*/  STG.E.64 desc[UR8][R16.64], R20 ;  /* 0x0000001410007986 */ /* 0x0007e8000c101b08 */
.L_x_37:
[----:B------:R-:W4:Y:S01]  /*4f10*/  LDCU UR5, c[0x0][0x390] ;  /* 0x00007200ff0577ac */ /* 0x000f220008000800 */
[----:B------:R-:W-:-:S05]  /*4f20*/  VIADD R31, R31, 0x1 ;  /* 0x000000011f1f7836 */ /* 0x000fca0000000000 */
[----:B----4-:R-:W-:-:S13]  /*4f30*/  ISETP.NE.AND P0, PT, R31, UR5, PT ;  /* 0x000000051f007c0c */ /* 0x010fda000bf05270 */
[----:B------:R-:W-:Y:S05]  /*4f40*/  @P0 BRA `(.L_x_40) ;  /* 0xfffffff000c40947 */ /* 0x000fea000383ffff */
.L_x_32:
[----:B------:R-:W-:Y:S05]  /*4f50*/  BSYNC.RECONVERGENT B1 ;  /* 0x0000000000017941 */ /* 0x000fea0003800200 */
.L_x_31:
[----:B------:R-:W-:Y:S02]  /*4f60*/  IMAD.U32 R9, RZ, RZ, UR4 ;  /* 0x00000004ff097e24 */ /* 0x000fe4000f8e00ff */
[----:B------:R-:W-:Y:S02]  /*4f70*/  IMAD.MOV.U32 R11, RZ, RZ, 0x1 ;  /* 0x00000001ff0b7424 */ /* 0x000fe400078e00ff */
[----:B------:R-:W-:-:S04]  /*4f80*/  IMAD.WIDE.U32 R8, R9, 0x4, R12 ;  /* 0x0000000409087825 */ /* 0x000fc800078e000c */
[----:B------:R-:W-:Y:S01]  /*4f90*/  IMAD.MOV.U32 R3, RZ, RZ, R7 ;  /* 0x000000ffff037224 */ /* 0x000fe200078e0007 */
[----:B------:R0:W-:Y:S01]  /*4fa0*/  STG.E desc[UR8][R8.64], R11 ;  /* 0x0000000b08007986 */ /* 0x0001e2000c101908 */
[----:B------:R-:W-:Y:S05]  /*4fb0*/  BRA `(.L_x_41) ;  /* 0x0000000000107947 */ /* 0x000fea0003800000 */
.L_x_24:
[----:B------:R-:W-:Y:S02]  /*4fc0*/  IMAD.U32 R7, RZ, RZ, UR4 ;  /* 0x00000004ff077e24 */ /* 0x000fe4000f8e00ff */
[----:B------:R-:W-:Y:S02]  /*4fd0*/  VIADD R0, R0, 0x1 ;  /* 0x0000000100007836 */ /* 0x000fe40000000000 */
[----:B------:R-:W-:-:S05]  /*4fe0*/  IMAD.WIDE.U32 R6, R7, 0x4, R12 ;  /* 0x0000000407067825 */ /* 0x000fca00078e000c */
[----:B------:R0:W-:Y:S02]  /*4ff0*/  STG.E desc[UR8][R6.64], RZ ;  /* 0x000000ff06007986 */ /* 0x0001e4000c101908 */
.L_x_41:
[----:B------:R-:W-:Y:S05]  /*5000*/  BSYNC.RECONVERGENT B0 ;  /* 0x0000000000007941 */ /* 0x000fea0003800200 */
.L_x_23:
[----:B------:R-:W5:Y:S01]  /*5010*/  LDCU UR7, c[0x0][0x3a0] ;  /* 0x00007400ff0777ac */ /* 0x000f620008000800 */
[----:B------:R-:W-:-:S04]  /*5020*/  UIADD3 UR4, UPT, UPT, UR4, 0x1, URZ ;  /* 0x0000000104047890 */ /* 0x000fc8000fffe0ff */
[----:B-----5:R-:W-:-:S09]  /*5030*/  UISETP.NE.AND UP0, UPT, UR4, UR7, UPT ;  /* 0x000000070400728c */ /* 0x020fd2000bf05270 */
[----:B------:R-:W-:Y:S05]  /*5040*/  BRA.U UP0, `(.L_x_42) ;  /* 0xffffffcd00307547 */ /* 0x000fea000b83ffff */
.L_x_13:
[----:B0---4-:R-:W4:Y:S01]  /*5050*/  LDG.E.64 R10, desc[UR8][R14.64] ;  /* 0x000000080e0a7981 */ /* 0x011f22000c1e1b00 */
[-C--:B------:R-:W-:Y:S01]  /*5060*/  IABS R7, R0.reuse ;  /* 0x0000000000077213 */ /* 0x080fe20000000000 */
[----:B------:R-:W4:Y:S01]  /*5070*/  LDCU.64 UR4, c[0x0][0x3c0] ;  /* 0x00007800ff0477ac */ /* 0x000f220008000a00 */
[----:B-123--:R-:W-:Y:S01]  /*5080*/  IABS R16, R0 ;  /* 0x0000000000107213 */ /* 0x00efe20000000000 */
[----:B------:R-:W-:Y:S01]  /*5090*/  BSSY.RECONVERGENT B0, `(.L_x_43) ;  /* 0x0000035000007945 */ /* 0x000fe20003800200 */
[----:B------:R-:W0:Y:S01]  /*50a0*/  I2F.RP R6, R7 ;  /* 0x0000000700067306 */ /* 0x000e220000209400 */
[----:B------:R-:W-:-:S07]  /*50b0*/  ISETP.GE.AND P3, PT, R4, RZ, PT ;  /* 0x000000ff0400720c */ /* 0x000fce0003f66270 */
[----:B0-----:R-:W0:Y:S02]  /*50c0*/  MUFU.RCP R6, R6 ;  /* 0x0000000600067308 */ /* 0x001e240000001000 */
[----:B0-----:R-:W-:Y:S02]  /*50d0*/  VIADD R2, R6, 0xffffffe ;  /* 0x0ffffffe06027836 */ /* 0x001fe40000000000 */
[----:B------:R-:W-:-:S04]  /*50e0*/  IMAD.MOV R6, RZ, RZ, -R16 ;  /* 0x000000ffff067224 */ /* 0x000fc800078e0a10 */
[----:B------:R0:W1:Y:S02]  /*50f0*/  F2I.FTZ.U32.TRUNC.NTZ R3, R2 ;  /* 0x0000000200037305 */ /* 0x000064000021f000 */
[----:B0-----:R-:W-:Y:S02]  /*5100*/  IMAD.MOV.U32 R2, RZ, RZ, RZ ;  /* 0x000000ffff027224 */ /* 0x001fe400078e00ff */
[----:B-1----:R-:W-:-:S04]  /*5110*/  IMAD.MOV R8, RZ, RZ, -R3 ;  /* 0x000000ffff087224 */ /* 0x002fc800078e0a03 */
[----:B------:R-:W-:Y:S01]  /*5120*/  IMAD R9, R8, R7, RZ ;  /* 0x0000000708097224 */ /* 0x000fe200078e02ff */
[----:B------:R-:W-:-:S03]  /*5130*/  IABS R8, R4 ;  /* 0x0000000400087213 */ /* 0x000fc60000000000 */
[----:B------:R-:W-:-:S06]  /*5140*/  IMAD.HI.U32 R3, R3, R9, R2 ;  /* 0x0000000903037227 */ /* 0x000fcc00078e0002 */
[----:B------:R-:W-:-:S04]  /*5150*/  IMAD.HI.U32 R3, R3, R8, RZ ;  /* 0x0000000803037227 */ /* 0x000fc800078e00ff */
[----:B------:R-:W-:Y:S02]  /*5160*/  IMAD R6, R3, R6, R8 ;  /* 0x0000000603067224 */ /* 0x000fe400078e0208 */
[----:B------:R-:W0:Y:S03]  /*5170*/  LDC.64 R2, c[0x0][0x398] ;  /* 0x0000e600ff027b82 */ /* 0x000e260000000a00 */
[----:B------:R-:W-:-:S13]  /*5180*/  ISETP.GT.U32.AND P0, PT, R7, R6, PT ;  /* 0x000000060700720c */ /* 0x000fda0003f04070 */
[----:B------:R-:W-:Y:S01]  /*5190*/  @!P0 IMAD.IADD R6, R6, 0x1, -R7 ;  /* 0x0000000106068824 */ /* 0x000fe200078e0a07 */
[----:B------:R-:W-:-:S04]  /*51a0*/  ISETP.NE.AND P0, PT, R0, RZ, PT ;  /* 0x000000ff0000720c */ /* 0x000fc80003f05270 */
[----:B------:R-:W-:Y:S01]  /*51b0*/  ISETP.GT.U32.AND P2, PT, R7, R6, PT ;  /* 0x000000060700720c */ /* 0x000fe20003f44070 */
[----:B0-----:R-:W-:-:S12]  /*51c0*/  IMAD.WIDE R4, R5, 0x8, R2 ;  /* 0x0000000805047825 */ /* 0x001fd800078e0202 */
[----:B------:R-:W-:-:S04]  /*51d0*/  @!P2 IMAD.IADD R6, R6, 0x1, -R7 ;  /* 0x000000010606a824 */ /* 0x000fc800078e0a07 */
[----:B------:R-:W-:-:S04]  /*51e0*/  IMAD.MOV.U32 R16, RZ, RZ, R6 ;  /* 0x000000ffff107224 */ /* 0x000fc800078e0006 */
[----:B------:R-:W-:Y:S01]  /*51f0*/  @!P3 IMAD.MOV R16, RZ, RZ, -R16 ;  /* 0x000000ffff10b224 */ /* 0x000fe200078e0a10 */
[----:B------:R-:W-:-:S04]  /*5200*/  @!P0 LOP3.LUT R16, RZ, R0, RZ, 0x33, !PT ;  /* 0x00000000ff108212 */ /* 0x000fc800078e33ff */
[----:B------:R-:W-:Y:S01]  /*5210*/  ISETP.GE.AND P0, PT, R16, RZ, PT ;  /* 0x000000ff1000720c */ /* 0x000fe20003f06270 */
[----:B----4-:R-:W-:Y:S01]  /*5220*/  DSETP.GEU.AND P1, PT, |R10|, UR4, PT ;  /* 0x000000040a007e2a */ /* 0x010fe2000bf2e200 */
[----:B------:R-:W0:Y:S01]  /*5230*/  LDCU UR5, c[0x0][0x3a0] ;  /* 0x00007400ff0577ac */ /* 0x000e220008000800 */
[----:B------:R-:W-:Y:S01]  /*5240*/  IMAD.MOV.U32 R11, RZ, RZ, RZ ;  /* 0x000000ffff0b7224 */ /* 0x000fe200078e00ff */
[----:B------:R-:W-:-:S06]  /*5250*/  UIADD3 UR4, UPT, UPT, UR7, -0x1, URZ ;  /* 0xffffffff07047890 */ /* 0x000fcc000fffe0ff */
[----:B------:R-:W-:-:S05]  /*5260*/  IMAD.U32 R9, RZ, RZ, UR4 ;  /* 0x00000004ff097e24 */ /* 0x000fca000f8e00ff */
[----:B------:R1:W-:Y:S01]  /*5270*/  @!P1 STG.E desc[UR8][R12.64], RZ ;  /* 0x000000ff0c009986 */ /* 0x0003e2000c101908 */
[----:B0-----:R-:W-:Y:S01]  /*5280*/  IMAD.U32 R2, RZ, RZ, UR5 ;  /* 0x00000005ff027e24 */ /* 0x001fe2000f8e00ff */
[----:B------:R-:W-:Y:S06]  /*5290*/  @!P0 BRA `(.L_x_44) ;  /* 0x0000000000508947 */ /* 0x000fec0003800000 */
[----:B------:R-:W-:Y:S01]  /*52a0*/  BSSY.RECONVERGENT B1, `(.L_x_44) ;  /* 0x0000013000017945 */ /* 0x000fe20003800200 */
[----:B------:R-:W-:Y:S02]  /*52b0*/  IMAD.MOV.U32 R11, RZ, RZ, RZ ;  /* 0x000000ffff0b7224 */ /* 0x000fe400078e00ff */
[----:B------:R-:W-:-:S07]  /*52c0*/  IMAD.MOV.U32 R8, RZ, RZ, R16 ;  /* 0x000000ffff087224 */ /* 0x000fce00078e0010 */
.L_x_45:
[----:B------:R-:W-:-:S06]  /*52d0*/  IMAD.WIDE R2, R9, 0x4, R12 ;  /* 0x0000000409027825 */ /* 0x000fcc00078e020c */
[----:B------:R-:W2:Y:S01]  /*52e0*/  LDG.E R2, desc[UR8][R2.64] ;  /* 0x0000000802027981 */ /* 0x000ea2000c1e1900 */
[----:B------:R-:W-:-:S04]  /*52f0*/  IMAD.WIDE R6, R9, 0x8, R4 ;  /* 0x0000000809067825 */ /* 0x000fc800078e0204 */
[----:B------:R-:W-:Y:S01]  /*5300*/  VIADD R10, R8, 0xffffffff ;  /* 0xffffffff080a7836 */ /* 0x000fe20000000000 */
[----:B------:R0:W-:Y:S01]  /*5310*/  STG.E.64 desc[UR8][R6.64], RZ ;  /* 0x000000ff06007986 */ /* 0x0001e2000c101b08 */
[C---:B--2---:R-:W-:Y:S02]  /*5320*/  ISETP.NE.AND P1, PT, R2.reuse, RZ, PT ;  /* 0x000000ff0200720c */ /* 0x044fe40003f25270 */
[----:B------:R-:W-:Y:S01]  /*5330*/  ISETP.NE.AND P0, PT, R2, RZ, PT ;  /* 0x000000ff0200720c */ /* 0x000fe20003f05270 */
[----:B------:R-:W-:Y:S02]  /*5340*/  IMAD.MOV.U32 R2, RZ, RZ, R9 ;  /* 0x000000ffff027224 */ /* 0x000fe400078e0009 */
[----:B------:R-:W-:-:S08]  /*5350*/  VIADD R9, R9, 0xffffffff ;  /* 0xffffffff09097836 */ /* 0x000fd00000000000 */
[----:B------:R-:W-:Y:S02]  /*5360*/  @P1 IMAD.MOV R10, RZ, RZ, R8 ;  /* 0x000000ffff0a1224 */ /* 0x000fe400078e0208 */
[----:B------:R-:W-:Y:S02]  /*5370*/  VIADD R8, R11, 0x1 ;  /* 0x000000010b087836 */ /* 0x000fe40000000000 */
[----:B------:R-:W-:Y:S01]  /*5380*/  @!P0 IMAD.MOV R8, RZ, RZ, R11 ;  /* 0x000000ffff088224 */ /* 0x000fe200078e020b */
[----:B------:R-:W-:-:S03]  /*5390*/  ISETP.GT.AND P1, PT, R10, -0x1, PT ;  /* 0xffffffff0a00780c */ /* 0x000fc60003f24270 */
[----:B------:R-:W-:Y:S02]  /*53a0*/  IMAD.MOV.U32 R11, RZ, RZ, R8 ;  /* 0x000000ffff0b7224 */ /* 0x000fe400078e0008 */
[----:B------:R-:W-:-:S08]  /*53b0*/  IMAD.MOV.U32 R8, RZ, RZ, R10 ;  /* 0x000000ffff087224 */ /* 0x000fd000078e000a */
[----:B0-----:R-:W-:Y:S05]  /*53c0*/  @P1 BRA `(.L_x_45) ;  /* 0xfffffffc00c01947 */ /* 0x001fea000383ffff */
[----:B------:R-:W-:Y:S05]  /*53d0*/  BSYNC.RECONVERGENT B1 ;  /* 0x0000000000017941 */ /* 0x000fea0003800200 */
.L_x_44:
[----:B------:R-:W-:Y:S05]  /*53e0*/  BSYNC.RECONVERGENT B0 ;  /* 0x0000000000007941 */ /* 0x000fea0003800200 */
.L_x_43:
[----:B------:R-:W-:Y:S01]  /*53f0*/  IMAD.IADD R0, R11, 0x1, R0 ;  /* 0x000000010b007824 */ /* 0x000fe200078e0200 */
[C---:B------:R-:W-:Y:S01]  /*5400*/  ISETP.GE.AND P0, PT, R2.reuse, UR7, PT ;  /* 0x0000000702007c0c */ /* 0x040fe2000bf06270 */
[----:B------:R-:W-:Y:S02]  /*5410*/  IMAD.MOV.U32 R6, RZ, RZ, 0x0 ;  /* 0x00000000ff067424 */ /* 0x000fe400078e00ff */
[----:B------:R-:W-:Y:S01]  /*5420*/  IMAD.MOV.U32 R7, RZ, RZ, 0x3ff00000 ;  /* 0x3ff00000ff077424 */ /* 0x000fe200078e00ff */
[----:B------:R-:W-:Y:S02]  /*5430*/  LOP3.LUT R0, RZ, R0, RZ, 0x33, !PT ;  /* 0x00000000ff007212 */ /* 0x000fe400078e33ff */
[----:B------:R-:W-:-:S03]  /*5440*/  SEL R9, R2, R9, !P0 ;  /* 0x0000000902097207 */ /* 0x000fc60004000000 */
[----:B------:R-:W-:Y:S01]  /*5450*/  VIADD R0, R0, UR7 ;  /* 0x0000000700007c36 */ /* 0x000fe20008000000 */
[C---:B------:R-:W-:Y:S01]  /*5460*/  ISETP.GE.AND P0, PT, R9.reuse, 0x1, PT ;  /* 0x000000010900780c */ /* 0x040fe20003f06270 */
[----:B------:R-:W-:-:S03]  /*5470*/  IMAD.WIDE R2, R9, 0x8, R4 ;  /* 0x0000000809027825 */ /* 0x000fc600078e0204 */
[----:B------:R-:W-:Y:S02]  /*5480*/  ISETP.LT.OR P0, PT, R0, RZ, !P0 ;  /* 0x000000ff0000720c */ /* 0x000fe40004701670 */
[----:B------:R0:W-:Y:S11]  /*5490*/  STG.E.64 desc[UR8][R2.64], R6 ;  /* 0x0000000602007986 */ /* 0x0001f6000c101b08 */
[----:B------:R-:W-:Y:S05]  /*54a0*/  @P0 EXIT ;  /* 0x000000000000094d */ /* 0x000fea0003800000 */
[----:B0-----:R-:W-:Y:S01]  /*54b0*/  IMAD.MOV.U32 R6, RZ, RZ, R0 ;  /* 0x000000ffff067224 */ /* 0x001fe200078e0000 */
[----:B------:R-:W-:-:S07]  /*54c0*/  IADD3 R0, PT, PT, -R16, UR7, RZ ;  /* 0x0000000710007c10 */ /* 0x000fce000fffe1ff */
.L_x_53:
[----:B------:R-:W-:-:S04]  /*54d0*/  VIADD R7, R9, 0xffffffff ;  /* 0xffffffff09077836 */ /* 0x000fc80000000000 */
[----:B0-2---:R-:W-:-:S04]  /*54e0*/  IMAD.WIDE.U32 R10, R7, 0x8, R4 ;  /* 0x00000008070a7825 */ /* 0x005fc800078e0004 */
[----:B------:R-:W-:Y:S01]  /*54f0*/  IMAD.WIDE.U32 R2, R7, 0x4, R12 ;  /* 0x0000000407027825 */ /* 0x000fe200078e000c */
[----:B------:R0:W-:Y:S05]  /*5500*/  STG.E.64 desc[UR8][R10.64], RZ ;  /* 0x000000ff0a007986 */ /* 0x0001ea000c101b08 */
[----:B------:R-:W2:Y:S01]  /*5510*/  LDG.E R2, desc[UR8][R2.64] ;  /* 0x0000000802027981 */ /* 0x000ea2000c1e1900 */
[----:B------:R-:W-:Y:S01]  /*5520*/  BSSY.RECONVERGENT B0, `(.L_x_46) ;  /* 0x0000036000007945 */ /* 0x000fe20003800200 */
[----:B--2---:R-:W-:-:S13]  /*5530*/  ISETP.NE.AND P0, PT, R2, RZ, PT ;  /* 0x000000ff0200720c */ /* 0x004fda0003f05270 */
[----:B0-----:R-:W-:Y:S05]  /*5540*/  @!P0 BRA `(.L_x_47) ;  /* 0x0000000000cc8947 */ /* 0x001fea0003800000 */
[----:B------:R-:W-:Y:S01]  /*5550*/  ISETP.GE.AND P0, PT, R9, R0, PT ;  /* 0x000000000900720c */ /* 0x000fe20003f06270 */
[----:B------:R-:W-:Y:S01]  /*5560*/  BSSY.RECONVERGENT B1, `(.L_x_48) ;  /* 0x0000017000017945 */ /* 0x000fe20003800200 */
[----:B------:R-:W-:-:S11]  /*5570*/  CS2R R20, SRZ ;  /* 0x0000000000147805 */ /* 0x000fd6000001ff00 */
[----:B------:R-:W-:Y:S05]  /*5580*/  @P0 BRA `(.L_x_49) ;  /* 0x0000000000500947 */ /* 0x000fea0003800000 */
[----:B------:R-:W0:Y:S01]  /*5590*/  LDC R18, c[0x0][0x390] ;  /* 0x0000e400ff127b82 */ /* 0x000e220000000800 */
[----:B------:R-:W-:Y:S01]  /*55a0*/  IMAD.WIDE.U32 R2, R9, 0x8, R4 ;  /* 0x0000000809027825 */ /* 0x000fe200078e0004 */
[----:B------:R-:W-:-:S03]  /*55b0*/  CS2R R20, SRZ ;  /* 0x0000000000147805 */ /* 0x000fc6000001ff00 */
[----:B------:R-:W-:Y:S02]  /*55c0*/  IMAD.MOV.U32 R8, RZ, RZ, R2 ;  /* 0x000000ffff087224 */ /* 0x000fe400078e0002 */
[----:B------:R-:W-:Y:S02]  /*55d0*/  IMAD.MOV.U32 R25, RZ, RZ, R3 ;  /* 0x000000ffff197224 */ /* 0x000fe400078e0003 */
[----:B------:R-:W-:Y:S02]  /*55e0*/  IMAD.MOV.U32 R23, RZ, RZ, R9 ;  /* 0x000000ffff177224 */ /* 0x000fe400078e0009 */
[----:B0-----:R-:W-:-:S07]  /*55f0*/  IMAD R19, R9, R18, R6 ;  /* 0x0000001209137224 */ /* 0x001fce00078e0206 */
.L_x_50:
[----:B------:R-:W-:-:S04]  /*5600*/  IMAD.WIDE R16, R19, 0x8, R14 ;  /* 0x0000000813107825 */ /* 0x000fc800078e020e */
[----:B------:R-:W-:Y:S02]  /*5610*/  IMAD.MOV.U32 R2, RZ, RZ, R8 ;  /* 0x000000ffff027224 */ /* 0x000fe400078e0008 */
[----:B------:R-:W-:Y:S01]  /*5620*/  IMAD.MOV.U32 R3, RZ, RZ, R25 ;  /* 0x000000ffff037224 */ /* 0x000fe200078e0019 */
[----:B------:R-:W2:Y:S05]  /*5630*/  LDG.E.64 R16, desc[UR8][R16.64] ;  /* 0x0000000810107981 */ /* 0x000eaa000c1e1b00 */
[----:B------:R-:W2:Y:S01]  /*5640*/  LDG.E.64 R2, desc[UR8][R2.64] ;  /* 0x0000000802027981 */ /* 0x000ea2000c1e1b00 */
[----:B------:R-:W-:-:S05]  /*5650*/  VIADD R23, R23, 0x1 ;  /* 0x0000000117177836 */ /* 0x000fca0000000000 */
[----:B------:R-:W-:Y:S02]  /*5660*/  ISETP.GE.AND P0, PT, R23, R0, PT ;  /* 0x000000001700720c */ /* 0x000fe40003f06270 */
[----:B------:R-:W-:Y:S01]  /*5670*/  IADD3 R8, P1, PT, R8, 0x8, RZ ;  /* 0x0000000808087810 */ /* 0x000fe20007f3e0ff */
[----:B------:R-:W-:-:S04]  /*5680*/  IMAD.IADD R19, R19, 0x1, R18 ;  /* 0x0000000113137824 */ /* 0x000fc800078e0212 */
[----:B------:R-:W-:Y:S01]  /*5690*/  IMAD.X R25, RZ, RZ, R25, P1 ;  /* 0x000000ffff197224 */ /* 0x000fe200008e0619 */
[----:B0-2---:R-:W-:-:S07]  /*56a0*/  DFMA R20, -R2, R16, R20 ;  /* 0x000000100214722b */ /* 0x005fce0000000114 */
[----:B------:R0:W-:Y:S01]  /*56b0*/  STG.E.64 desc[UR8][R10.64], R20 ;  /* 0x000000140a007986 */ /* 0x0001e2000c101b08 */
[----:B------:R-:W-:Y:S05]  /*56c0*/  @!P0 BRA `(.L_x_50) ;  /* 0xfffffffc00cc8947 */ /* 0x000fea000383ffff */
.L_x_49:
[----:B------:R-:W-:Y:S05]  /*56d0*/  BSYNC.RECONVERGENT B1 ;  /* 0x0000000000017941 */ /* 0x000fea0003800200 */
.L_x_48:
[----:B------:R-:W2:Y:S02]  /*56e0*/  LDCU UR4, c[0x0][0x390] ;  /* 0x00007200ff0477ac */ /* 0x000ea40008000800 */
[----:B--2---:R-:W-:-:S04]  /*56f0*/  IMAD R19, R7, UR4, R6 ;  /* 0x0000000407137c24 */ /* 0x004fc8000f8e0206 */
[----:B------:R-:W-:-:S06]  /*5700*/  IMAD.WIDE R18, R19, 0x8, R14 ;  /* 0x0000000813127825 */ /* 0x000fcc00078e020e */
[----:B------:R-:W2:Y:S01]  /*5710*/  LDG.E.64 R18, desc[UR8][R18.64] ;  /* 0x0000000812127981 */ /* 0x000ea2000c1e1b00 */
[----:B------:R-:W-:Y:S01]  /*5720*/  IMAD.MOV.U32 R2, RZ, RZ, 0x1 ;  /* 0x00000001ff027424 */ /* 0x000fe200078e00ff */
[----:B------:R-:W-:Y:S01]  /*5730*/  FSETP.GEU.AND P1, PT, |R21|, 6.5827683646048100446e-37, PT ;  /* 0x036000001500780b */ /* 0x000fe20003f2e200 */
[----:B------:R-:W-:Y:S01]  /*5740*/  BSSY.RECONVERGENT B1, `(.L_x_51) ;  /* 0x0000011000017945 */ /* 0x000fe20003800200 */
[----:B--2---:R-:W2:Y:S03]  /*5750*/  MUFU.RCP64H R3, R19 ;  /* 0x0000001300037308 */ /* 0x004ea60000001800 */
[----:B--2---:R-:W-:-:S08]  /*5760*/  DFMA R16, -R18, R2, 1 ;  /* 0x3ff000001210742b */ /* 0x004fd00000000102 */
        /* <DEDUP_REMOVED lines=11> */
[----:B01----:R-:W-:Y:S05]  /*5820*/  CALL.REL.NOINC `($__internal_0_$__cuda_sm20_div_rn_f64_full) ;  /* 0x00000000002c7944 */ /* 0x003fea0003c00000 */
[----:B------:R-:W-:Y:S02]  /*5830*/  IMAD.MOV.U32 R2, RZ, RZ, R24 ;  /* 0x000000ffff027224 */ /* 0x000fe400078e0018 */
[----:B------:R-:W-:-:S07]  /*5840*/  IMAD.MOV.U32 R3, RZ, RZ, R25 ;  /* 0x000000ffff037224 */ /* 0x000fce00078e0019 */
.L_x_52:
[----:B------:R-:W-:Y:S05]  /*5850*/  BSYNC.RECONVERGENT B1 ;  /* 0x0000000000017941 */ /* 0x000fea0003800200 */
.L_x_51:
[----:B------:R2:W-:Y:S01]  /*5860*/  STG.E.64 desc[UR8][R10.64], R2 ;  /* 0x000000020a007986 */ /* 0x0005e2000c101b08 */
[----:B------:R-:W-:-:S07]  /*5870*/  VIADD R6, R6, 0xffffffff ;  /* 0xffffffff06067836 */ /* 0x000fce0000000000 */
.L_x_47:
[----:B------:R-:W-:Y:S05]  /*5880*/  BSYNC.RECONVERGENT B0 ;  /* 0x0000000000007941 */ /* 0x000fea0003800200 */
.L_x_46:
[----:B------:R-:W-:Y:S01]  /*5890*/  ISETP.GT.U32.AND P0, PT, R9, 0x1, PT ;  /* 0x000000010900780c */ /* 0x000fe20003f04070 */
[----:B------:R-:W-:Y:S01]  /*58a0*/  IMAD.MOV.U32 R9, RZ, RZ, R7 ;  /* 0x000000ffff097224 */ /* 0x000fe200078e0007 */
[----:B------:R-:W-:-:S13]  /*58b0*/  ISETP.GT.AND P1, PT, R6, -0x1, PT ;  /* 0xffffffff0600780c */ /* 0x000fda0003f24270 */
[----:B------:R-:W-:Y:S05]  /*58c0*/  @P0 BRA P1, `(.L_x_53) ;  /* 0xfffffffc00000947 */ /* 0x000fea000083ffff */
[----:B------:R-:W-:Y:S05]  /*58d0*/  EXIT ;  /* 0x000000000000794d */ /* 0x000fea0003800000 */
        .weak           $__internal_0_$__cuda_sm20_div_rn_f64_full
        .type           $__internal_0_$__cuda_sm20_div_rn_f64_full,@function
        .size           $__internal_0_$__cuda_sm20_div_rn_f64_full,(.L_x_60 - $__internal_0_$__cuda_sm20_div_rn_f64_full)
$__internal_0_$__cuda_sm20_div_rn_f64_full:
[C---:B------:R-:W-:Y:S01]  /*58e0*/  FSETP.GEU.AND P0, PT, |R19|.reuse, 1.469367938527859385e-39, PT ;  /* 0x001000001300780b */ /* 0x040fe20003f0e200 */
[----:B------:R-:W-:Y:S01]  /*58f0*/  IMAD.MOV.U32 R26, RZ, RZ, 0x1 ;  /* 0x00000001ff1a7424 */ /* 0x000fe200078e00ff */
[----:B------:R-:W-:Y:S01]  /*5900*/  LOP3.LUT R16, R19, 0x800fffff, RZ, 0xc0, !PT ;  /* 0x800fffff13107812 */ /* 0x000fe200078ec0ff */
[----:B------:R-:W-:Y:S01]  /*5910*/  BSSY.RECONVERGENT B3, `(.L_x_54) ;  /* 0x0000056000037945 */ /* 0x000fe20003800200 */
[C---:B------:R-:W-:Y:S02]  /*5920*/  FSETP.GEU.AND P3, PT, |R21|.reuse, 1.469367938527859385e-39, PT ;  /* 0x001000001500780b */ /* 0x040fe40003f6e200 */
[----:B------:R-:W-:Y:S01]  /*5930*/  LOP3.LUT R17, R16, 0x3ff00000, RZ, 0xfc, !PT ;  /* 0x3ff0000010117812 */ /* 0x000fe200078efcff */
[----:B------:R-:W-:Y:S01]  /*5940*/  IMAD.MOV.U32 R16, RZ, RZ, R18 ;  /* 0x000000ffff107224 */ /* 0x000fe200078e0012 */
[----:B------:R-:W-:Y:S02]  /*5950*/  LOP3.LUT R3, R21, 0x7ff00000, RZ, 0xc0, !PT ;  /* 0x7ff0000015037812 */ /* 0x000fe400078ec0ff */
[----:B------:R-:W-:-:S03]  /*5960*/  LOP3.LUT R28, R19, 0x7ff00000, RZ, 0xc0, !PT ;  /* 0x7ff00000131c7812 */ /* 0x000fc600078ec0ff */
[----:B------:R-:W-:Y:S01]  /*5970*/  @!P0 DMUL R16, R18, 8.98846567431157953865e+307 ;  /* 0x7fe0000012108828 */ /* 0x000fe20000000000 */
[----:B------:R-:W-:Y:S01]  /*5980*/  ISETP.GE.U32.AND P2, PT, R3, R28, PT ;  /* 0x0000001c0300720c */ /* 0x000fe20003f46070 */
[----:B------:R-:W-:Y:S02]  /*5990*/  IMAD.MOV.U32 R30, RZ, RZ, R3 ;  /* 0x000000ffff1e7224 */ /* 0x000fe400078e0003 */
[----:B------:R-:W-:Y:S01]  /*59a0*/  @!P3 LOP3.LUT R22, R19, 0x7ff00000, RZ, 0xc0, !PT ;  /* 0x7ff000001316b812 */ /* 0x000fe200078ec0ff */
[----:B------:R-:W-:Y:S01]  /*59b0*/  @!P3 IMAD.MOV.U32 R32, RZ, RZ, RZ ;  /* 0x000000ffff20b224 */ /* 0x000fe200078e00ff */
[----:B------:R-:W0:Y:S02]  /*59c0*/  MUFU.RCP64H R27, R17 ;  /* 0x00000011001b7308 */ /* 0x000e240000001800 */
[----:B------:R-:W-:Y:S01]  /*59d0*/  @!P3 ISETP.GE.U32.AND P4, PT, R3, R22, PT ;  /* 0x000000160300b20c */ /* 0x000fe20003f86070 */
[----:B------:R-:W-:-:S05]  /*59e0*/  IMAD.MOV.U32 R22, RZ, RZ, 0x1ca00000 ;  /* 0x1ca00000ff167424 */ /* 0x000fca00078e00ff */
[----:B------:R-:W-:-:S04]  /*59f0*/  SEL R23, R22, 0x63400000, !P2 ;  /* 0x6340000016177807 */ /* 0x000fc80005000000 */
[----:B------:R-:W-:Y:S01]  /*5a00*/  LOP3.LUT R23, R23, 0x800fffff, R21, 0xf8, !PT ;  /* 0x800fffff17177812 */ /* 0x000fe200078ef815 */
[----:B0-----:R-:W-:-:S08]  /*5a10*/  DFMA R24, R26, -R16, 1 ;  /* 0x3ff000001a18742b */ /* 0x001fd00000000810 */
[----:B------:R-:W-:-:S08]  /*5a20*/  DFMA R24, R24, R24, R24 ;  /* 0x000000181818722b */ /* 0x000fd00000000018 */
[----:B------:R-:W-:Y:S01]  /*5a30*/  DFMA R24, R26, R24, R26 ;  /* 0x000000181a18722b */ /* 0x000fe2000000001a */
[----:B------:R-:W-:-:S04]  /*5a40*/  @!P3 SEL R27, R22, 0x63400000, !P4 ;  /* 0x63400000161bb807 */ /* 0x000fc80006000000 */
[----:B------:R-:W-:-:S03]  /*5a50*/  @!P3 LOP3.LUT R22, R27, 0x80000000, R21, 0xf8, !PT ;  /* 0x800000001b16b812 */ /* 0x000fc600078ef815 */
[----:B------:R-:W-:Y:S01]  /*5a60*/  DFMA R26, R24, -R16, 1 ;  /* 0x3ff00000181a742b */ /* 0x000fe20000000810 */
[----:B------:R-:W-:Y:S01]  /*5a70*/  @!P3 LOP3.LUT R33, R22, 0x100000, RZ, 0xfc, !PT ;  /* 0x001000001621b812 */ /* 0x000fe200078efcff */
[----:B------:R-:W-:-:S06]  /*5a80*/  IMAD.MOV.U32 R22, RZ, RZ, R20 ;  /* 0x000000ffff167224 */ /* 0x000fcc00078e0014 */
[----:B------:R-:W-:Y:S02]  /*5a90*/  DFMA R24, R24, R26, R24 ;  /* 0x0000001a1818722b */ /* 0x000fe40000000018 */
[----:B------:R-:W-:Y:S01]  /*5aa0*/  @!P3 DFMA R22, R22, 2, -R32 ;  /* 0x400000001616b82b */ /* 0x000fe20000000820 */
[----:B------:R-:W-:Y:S01]  /*5ab0*/  IMAD.MOV.U32 R33, RZ, RZ, R28 ;  /* 0x000000ffff217224 */ /* 0x000fe200078e001c */
[----:B------:R-:W-:-:S06]  /*5ac0*/  @!P0 LOP3.LUT R33, R17, 0x7ff00000, RZ, 0xc0, !PT ;  /* 0x7ff0000011218812 */ /* 0x000fcc00078ec0ff */
[----:B------:R-:W-:Y:S02]  /*5ad0*/  DMUL R26, R24, R22 ;  /* 0x00000016181a7228 */ /* 0x000fe40000000000 */
[----:B------:R-:W-:-:S05]  /*5ae0*/  @!P3 LOP3.LUT R30, R23, 0x7ff00000, RZ, 0xc0, !PT ;  /* 0x7ff00000171eb812 */ /* 0x000fca00078ec0ff */
[----:B------:R-:W-:Y:S01]  /*5af0*/  VIADD R32, R30, 0xffffffff ;  /* 0xffffffff1e207836 */ /* 0x000fe20000000000 */
[----:B------:R-:W-:-:S04]  /*5b00*/  DFMA R28, R26, -R16, R22 ;  /* 0x800000101a1c722b */ /* 0x000fc80000000016 */
[----:B------:R-:W-:Y:S01]  /*5b10*/  ISETP.GT.U32.AND P0, PT, R32, 0x7feffffe, PT ;  /* 0x7feffffe2000780c */ /* 0x000fe20003f04070 */
[----:B------:R-:W-:-:S03]  /*5b20*/  VIADD R32, R33, 0xffffffff ;  /* 0xffffffff21207836 */ /* 0x000fc60000000000 */
[----:B------:R-:W-:Y:S02]  /*5b30*/  DFMA R28, R24, R28, R26 ;  /* 0x0000001c181c722b */ /* 0x000fe4000000001a */
[----:B------:R-:W-:-:S13]  /*5b40*/  ISETP.GT.U32.OR P0, PT, R32, 0x7feffffe, P0 ;  /* 0x7feffffe2000780c */ /* 0x000fda0000704470 */
[----:B------:R-:W-:Y:S05]  /*5b50*/  @P0 BRA `(.L_x_55) ;  /* 0x0000000000700947 */ /* 0x000fea0003800000 */
[----:B------:R-:W-:Y:S01]  /*5b60*/  LOP3.LUT R24, R19, 0x7ff00000, RZ, 0xc0, !PT ;  /* 0x7ff0000013187812 */ /* 0x000fe200078ec0ff */
[----:B------:R-:W-:-:S03]  /*5b70*/  IMAD.MOV.U32 R21, RZ, RZ, 0x1ca00000 ;  /* 0x1ca00000ff157424 */ /* 0x000fc600078e00ff */
[CC--:B------:R-:W-:Y:S02]  /*5b80*/  VIADDMNMX R20, R3.reuse, -R24.reuse, 0xb9600000, !PT ;  /* 0xb960000003147446 */ /* 0x0c0fe40007800918 */
[----:B------:R-:W-:Y:S02]  /*5b90*/  ISETP.GE.U32.AND P0, PT, R3, R24, PT ;  /* 0x000000180300720c */ /* 0x000fe40003f06070 */
[----:B------:R-:W-:Y:S02]  /*5ba0*/  VIMNMX R3, PT, PT, R20, 0x46a00000, PT ;  /* 0x46a0000014037848 */ /* 0x000fe40003fe0100 */
[----:B------:R-:W-:-:S05]  /*5bb0*/  SEL R20, R21, 0x63400000, !P0 ;  /* 0x6340000015147807 */ /* 0x000fca0004000000 */
[----:B------:R-:W-:Y:S02]  /*5bc0*/  IMAD.IADD R3, R3, 0x1, -R20 ;  /* 0x0000000103037824 */ /* 0x000fe400078e0a14 */
[----:B------:R-:W-:Y:S02]  /*5bd0*/  IMAD.MOV.U32 R20, RZ, RZ, RZ ;  /* 0x000000ffff147224 */ /* 0x000fe400078e00ff */
[----:B------:R-:W-:-:S06]  /*5be0*/  VIADD R21, R3, 0x7fe00000 ;  /* 0x7fe0000003157836 */ /* 0x000fcc0000000000 */
[----:B------:R-:W-:-:S10]  /*5bf0*/  DMUL R24, R28, R20 ;  /* 0x000000141c187228 */ /* 0x000fd40000000000 */
[----:B------:R-:W-:-:S13]  /*5c00*/  FSETP.GTU.AND P0, PT, |R25|, 1.469367938527859385e-39, PT ;  /* 0x001000001900780b */ /* 0x000fda0003f0c200 */
[----:B------:R-:W-:Y:S05]  /*5c10*/  @P0 BRA `(.L_x_56) ;  /* 0x0000000000940947 */ /* 0x000fea0003800000 */
[----:B------:R-:W-:Y:S01]  /*5c20*/  DFMA R16, R28, -R16, R22 ;  /* 0x800000101c10722b */ /* 0x000fe20000000016 */
[----:B------:R-:W-:-:S09]  /*5c30*/  IMAD.MOV.U32 R20, RZ, RZ, RZ ;  /* 0x000000ffff147224 */ /* 0x000fd200078e00ff */
[C---:B------:R-:W-:Y:S02]  /*5c40*/  FSETP.NEU.AND P0, PT, R17.reuse, RZ, PT ;  /* 0x000000ff1100720b */ /* 0x040fe40003f0d000 */
[----:B------:R-:W-:-:S04]  /*5c50*/  LOP3.LUT R19, R17, 0x80000000, R19, 0x48, !PT ;  /* 0x8000000011137812 */ /* 0x000fc800078e4813 */
[----:B------:R-:W-:-:S07]  /*5c60*/  LOP3.LUT R21, R19, R21, RZ, 0xfc, !PT ;  /* 0x0000001513157212 */ /* 0x000fce00078efcff */
[----:B------:R-:W-:Y:S05]  /*5c70*/  @!P0 BRA `(.L_x_56) ;  /* 0x00000000007c8947 */ /* 0x000fea0003800000 */
[----:B------:R-:W-:Y:S01]  /*5c80*/  IMAD.MOV R17, RZ, RZ, -R3 ;  /* 0x000000ffff117224 */ /* 0x000fe200078e0a03 */
[----:B------:R-:W-:Y:S01]  /*5c90*/  DMUL.RP R20, R28, R20 ;  /* 0x000000141c147228 */ /* 0x000fe20000008000 */
[----:B------:R-:W-:Y:S01]  /*5ca0*/  IMAD.MOV.U32 R16, RZ, RZ, RZ ;  /* 0x000000ffff107224 */ /* 0x000fe200078e00ff */
[----:B------:R-:W-:-:S05]  /*5cb0*/  IADD3 R3, PT, PT, -R3, -0x43300000, RZ ;  /* 0xbcd0000003037810 */ /* 0x000fca0007ffe1ff */
[----:B------:R-:W-:-:S03]  /*5cc0*/  DFMA R16, R24, -R16, R28 ;  /* 0x800000101810722b */ /* 0x000fc6000000001c */
[----:B------:R-:W-:-:S07]  /*5cd0*/  LOP3.LUT R19, R21, R19, RZ, 0x3c, !PT ;  /* 0x0000001315137212 */ /* 0x000fce00078e3cff */
[----:B------:R-:W-:-:S04]  /*5ce0*/  FSETP.NEU.AND P0, PT, |R17|, R3, PT ;  /* 0x000000031100720b */ /* 0x000fc80003f0d200 */
[----:B------:R-:W-:Y:S02]  /*5cf0*/  FSEL R24, R20, R24, !P0 ;  /* 0x0000001814187208 */ /* 0x000fe40004000000 */
[----:B------:R-:W-:Y:S01]  /*5d00*/  FSEL R25, R19, R25, !P0 ;  /* 0x0000001913197208 */ /* 0x000fe20004000000 */
[----:B------:R-:W-:Y:S06]  /*5d10*/  BRA `(.L_x_56) ;  /* 0x0000000000547947 */ /* 0x000fec0003800000 */
.L_x_55:
[----:B------:R-:W-:-:S14]  /*5d20*/  DSETP.NAN.AND P0, PT, R20, R20, PT ;  /* 0x000000141400722a */ /* 0x000fdc0003f08000 */
[----:B------:R-:W-:Y:S05]  /*5d30*/  @P0 BRA `(.L_x_57) ;  /* 0x0000000000440947 */ /* 0x000fea0003800000 */
[----:B------:R-:W-:-:S14]  /*5d40*/  DSETP.NAN.AND P0, PT, R18, R18, PT ;  /* 0x000000121200722a */ /* 0x000fdc0003f08000 */
[----:B------:R-:W-:Y:S05]  /*5d50*/  @P0 BRA `(.L_x_58) ;  /* 0x0000000000300947 */ /* 0x000fea0003800000 */
[----:B------:R-:W-:Y:S01]  /*5d60*/  ISETP.NE.AND P0, PT, R30, R33, PT ;  /* 0x000000211e00720c */ /* 0x000fe20003f05270 */
[----:B------:R-:W-:Y:S02]  /*5d70*/  IMAD.MOV.U32 R24, RZ, RZ, 0x0 ;  /* 0x00000000ff187424 */ /* 0x000fe400078e00ff */
[----:B------:R-:W-:-:S10]  /*5d80*/  IMAD.MOV.U32 R25, RZ, RZ, -0x80000 ;  /* 0xfff80000ff197424 */ /* 0x000fd400078e00ff */
[----:B------:R-:W-:Y:S05]  /*5d90*/  @!P0 BRA `(.L_x_56) ;  /* 0x0000000000348947 */ /* 0x000fea0003800000 */
[----:B------:R-:W-:Y:S02]  /*5da0*/  ISETP.NE.AND P0, PT, R30, 0x7ff00000, PT ;  /* 0x7ff000001e00780c */ /* 0x000fe40003f05270 */
[----:B------:R-:W-:Y:S02]  /*5db0*/  LOP3.LUT R25, R21, 0x80000000, R19, 0x48, !PT ;  /* 0x8000000015197812 */ /* 0x000fe400078e4813 */
[----:B------:R-:W-:-:S13]  /*5dc0*/  ISETP.EQ.OR P0, PT, R33, RZ, !P0 ;  /* 0x000000ff2100720c */ /* 0x000fda0004702670 */
[----:B------:R-:W-:Y:S01]  /*5dd0*/  @P0 LOP3.LUT R3, R25, 0x7ff00000, RZ, 0xfc, !PT ;  /* 0x7ff0000019030812 */ /* 0x000fe200078efcff */
[----:B------:R-:W-:Y:S02]  /*5de0*/  @!P0 IMAD.MOV.U32 R24, RZ, RZ, RZ ;  /* 0x000000ffff188224 */ /* 0x000fe400078e00ff */
[----:B------:R-:W-:Y:S02]  /*5df0*/  @P0 IMAD.MOV.U32 R24, RZ, RZ, RZ ;  /* 0x000000ffff180224 */ /* 0x000fe400078e00ff */
[----:B------:R-:W-:Y:S01]  /*5e00*/  @P0 IMAD.MOV.U32 R25, RZ, RZ, R3 ;  /* 0x000000ffff190224 */ /* 0x000fe200078e0003 */
[----:B------:R-:W-:Y:S06]  /*5e10*/  BRA `(.L_x_56) ;  /* 0x0000000000147947 */ /* 0x000fec0003800000 */
.L_x_58:
[----:B------:R-:W-:Y:S01]  /*5e20*/  LOP3.LUT R25, R19, 0x80000, RZ, 0xfc, !PT ;  /* 0x0008000013197812 */ /* 0x000fe200078efcff */
[----:B------:R-:W-:Y:S01]  /*5e30*/  IMAD.MOV.U32 R24, RZ, RZ, R18 ;  /* 0x000000ffff187224 */ /* 0x000fe200078e0012 */
[----:B------:R-:W-:Y:S06]  /*5e40*/  BRA `(.L_x_56) ;  /* 0x0000000000087947 */ /* 0x000fec0003800000 */
.L_x_57:
[----:B------:R-:W-:Y:S01]  /*5e50*/  LOP3.LUT R25, R21, 0x80000, RZ, 0xfc, !PT ;  /* 0x0008000015197812 */ /* 0x000fe200078efcff */
[----:B------:R-:W-:-:S07]  /*5e60*/  IMAD.MOV.U32 R24, RZ, RZ, R20 ;  /* 0x000000ffff187224 */ /* 0x000fce00078e0014 */
.L_x_56:
[----:B------:R-:W-:Y:S05]  /*5e70*/  BSYNC.RECONVERGENT B3 ;  /* 0x0000000000037941 */ /* 0x000fea0003800200 */
.L_x_54:
[----:B------:R-:W-:-:S04]  /*5e80*/  IMAD.MOV.U32 R3, RZ, RZ, 0x0 ;  /* 0x00000000ff037424 */ /* 0x000fc800078e00ff */
[----:B------:R-:W-:Y:S05]  /*5e90*/  RET.REL.NODEC R2 `(eigenVecBatchKernel) ;  /* 0xffffffa002587950 */ /* 0x000fea0003c3ffff */
.L_x_59:
[----:B------:R-:W-:-:S00]  /*5ea0*/  BRA `(.L_x_59) ;  /* 0xfffffffc00fc7947 */ /* 0x000fc0000383ffff */
[----:B------:R-:W-:-:S00]  /*5eb0*/  NOP ;  /* 0x0000000000007918 */ /* 0x000fc00000000000 */
        /* <DEDUP_REMOVED lines=12> */
.L_x_60:


//--------------------- .nv.shared.reserved.0     --------------------------
	.section	.nv.shared.reserved.0,"aw",@nobits
	.weak		__nv_reservedSMEM_offset_0_alias
	.size		__nv_reservedSMEM_offset_0_alias, 0, 64
	.other		__nv_reservedSMEM_offset_0_alias,@"STO_CUDA_RESERVED_SHARED STV_DEFAULT"
__nv_reservedSMEM_offset_0_alias:
	.zero		0
	.zero		64


//--------------------- .nv.constant0.eigenVecBatchKernel --------------------------
	.section	.nv.constant0.eigenVecBatchKernel,"a",@progbits
	.sectionflags	@""
	.align	4
.nv.constant0.eigenVecBatchKernel:
	.zero		968


//--------------------- SYMBOLS --------------------------

	.type		.nv.reservedSmem.offset0,@object
	.size		.nv.reservedSmem.offset0,0x4
